// auto-generated by cutlass_sweep.gemm — config: {"arch": "sm_100", "cluster_m": 1, "cluster_n": 1, "dtype": "fp32", "dtype_b": "fp32", "layout": "tn", "stages": 0, "tile_k": 64, "tile_m": 128, "tile_n": 128}
#include "cutlass/cutlass.h"
#include "cutlass/gemm/collective/collective_builder.hpp"
#include "cutlass/gemm/device/gemm_universal_adapter.h"
#include "cutlass/gemm/kernel/gemm_universal.hpp"
#include "cutlass/epilogue/collective/collective_builder.hpp"

using ElemA = float;
using ElemB = float;
using ElemCD = float;
using Acc  = float;
using TileShape    = cute::Shape<cute::_128, cute::_128, cute::_64>;
using ClusterShape = cute::Shape<cute::_1, cute::_1, cute::_1>;

using CollectiveEpilogue = typename cutlass::epilogue::collective::CollectiveBuilder<
    cutlass::arch::Sm100, cutlass::arch::OpClassTensorOp,
    TileShape, ClusterShape,
    cutlass::epilogue::collective::EpilogueTileAuto,
    Acc, Acc,
    ElemCD, cutlass::layout::RowMajor, 128 / cutlass::sizeof_bits<ElemCD>::value,
    ElemCD, cutlass::layout::RowMajor, 128 / cutlass::sizeof_bits<ElemCD>::value,
    cutlass::epilogue::collective::EpilogueScheduleAuto
  >::CollectiveOp;

using CollectiveMainloop = typename cutlass::gemm::collective::CollectiveBuilder<
    cutlass::arch::Sm100, cutlass::arch::OpClassTensorOp,
    ElemA, cutlass::layout::ColumnMajor, 128 / cutlass::sizeof_bits<ElemA>::value,
    ElemB, cutlass::layout::RowMajor, 128 / cutlass::sizeof_bits<ElemB>::value,
    Acc,
    TileShape, ClusterShape,
    cutlass::gemm::collective::StageCountAutoCarveout<static_cast<int>(sizeof(typename CollectiveEpilogue::SharedStorage))>,
    cutlass::gemm::collective::KernelScheduleAuto
  >::CollectiveOp;

using GemmKernel = cutlass::gemm::kernel::GemmUniversal<
    cute::Shape<int,int,int,int>,
    CollectiveMainloop,
    CollectiveEpilogue
>;
using Gemm = cutlass::gemm::device::GemmUniversalAdapter<GemmKernel>;

// Force the device kernel symbol into the cubin without needing a host main.
auto* _anchor = &cutlass::device_kernel<GemmKernel>;


// ===== COMPILED SASS (sm_100a) =====

	.target	sm_100a

	.elftype	@"ET_EXEC"


//--------------------- .note.nv.tkinfo           --------------------------
	.section	.note.nv.tkinfo,"",@"SHT_NOTE"
	.sectionflags	@"SHF_NOTE_NV_TKINFO"
	.tkinfo
        /*0018*/ 	.word	0x00000002
        /*0030*/ 	.string	""
        /*0030*/ 	.string	"ptxas"
        /*0030*/ 	.string	"Cuda compilation tools, release 13.0, V13.0.88"
        /*0030*/ 	.string	"Build cuda_13.0.r13.0/compiler.36424714_0"
        /*0030*/ 	.string	"-arch sm_100a -m 64 "



//--------------------- .note.nv.cuinfo           --------------------------
	.section	.note.nv.cuinfo,"",@"SHT_NOTE"
	.sectionflags	@"SHF_NOTE_NV_CUINFO"
        /*0018*/ 	.short	0x0002
        /*001a*/ 	.short	0x0064
        /*001c*/ 	.short	0x0082
	.zero		2


//--------------------- .nv.info                  --------------------------
	.section	.nv.info,"",@"SHT_CUDA_INFO"
	.align	4


	//----- nvinfo : EIATTR_REGCOUNT
	.align		4
        /*0000*/ 	.byte	0x04, 0x2f
        /*0002*/ 	.short	(.L_19 - .L_18)
	.align		4
.L_18:
        /*0004*/ 	.word	index@(_ZN7cutlass13device_kernelINS_4gemm6kernel13GemmUniversalIN4cute5tupleIJiiiiEEENS1_10collective13CollectiveMmaINS1_35MainloopSm100TmaUmmaWarpSpecializedILi3ELi2ELi4ENS5_IJNS4_1CILi1EEESB_SB_EEEEENS5_IJNSA_ILi128EEESE_NSA_ILi64EEEEEEfNS5_IJSB_llEEEfSH_NS4_8TiledMMAINS4_8MMA_AtomIJNS4_17SM100_MMA_TF32_SSINS_10tfloat32_tESL_fLi128ELi128ELNS4_4UMMA5MajorE1ELSN_1ELNSM_7ScaleInE0ELSO_0EEEEEENS4_6LayoutISC_NS5_IJNSA_ILi0EEESS_SS_EEEEENS5_IJNS4_10UnderscoreESV_SV_EEEEENS4_13SM90_TMA_LOADENS4_14ComposedLayoutINS4_7SwizzleILi2ELi5ELi2EEENS4_18smem_ptr_flag_bitsILi32EEENSR_INS5_IJNSA_ILi32EEENSA_ILi4EEEEEENS5_IJSB_S14_EEEEEEEvNS4_8identityESY_S19_vS1A_EENS_8epilogue10collective18CollectiveEpilogueINS1C_23Sm100TmaWarpSpecializedILi4ELi2ELi16ELb1ELb0EEEJSG_NS5_IJNSR_ISE_SB_EENSR_INSA_ILi16EEESB_EEEEEfNS5_IJlSB_lEEEfS1L_NS1C_6fusion15FusionCallbacksIS1G_NS1M_17LinearCombinationIffffLNS_15FloatRoundStyleE2EEESG_S1K_JEEENS4_5SM1004TMEM4LOAD26SM100_TMEM_LOAD_32dp32b16xESY_NSZ_INS10_ILi2ELi4ELi3EEES13_NSR_INS5_IJNSA_ILi8EEES1I_EEENS5_IJS1I_SB_EEEEEEENS4_39AutoVectorizingCopyWithAssumedAlignmentILi128EEENS4_14SM90_TMA_STOREES21_S23_S23_EEEvvEEEEvNT_6ParamsE)
        /*0008*/ 	.word	0x0000005b


	//----- nvinfo : EIATTR_FRAME_SIZE
	.align		4
.L_19:
        /*000c*/ 	.byte	0x04, 0x11
        /*000e*/ 	.short	(.L_21 - .L_20)
	.align		4
.L_20:
        /*0010*/ 	.word	index@($__internal_2_$__cuda_sm10x_tcgen05_guardrail_trap_unallocated_columns_being_dealloced)
        /*0014*/ 	.word	0x00000000


	//----- nvinfo : EIATTR_FRAME_SIZE
	.align		4
.L_21:
        /*0018*/ 	.byte	0x04, 0x11
        /*001a*/ 	.short	(.L_23 - .L_22)
	.align		4
.L_22:
        /*001c*/ 	.word	index@($__internal_1_$__cuda_sm10x_tcgen05_guardrail_trap_phase_invalid_during_alloc)
        /*0020*/ 	.word	0x00000000


	//----- nvinfo : EIATTR_FRAME_SIZE
	.align		4
.L_23:
        /*0024*/ 	.byte	0x04, 0x11
        /*0026*/ 	.short	(.L_25 - .L_24)
	.align		4
.L_24:
        /*0028*/ 	.word	index@($__internal_0_$__cuda_sm10x_tcgen05_guardrail_trap_col_being_dealloced_not_returned_by_alloc)
        /*002c*/ 	.word	0x00000000


	//----- nvinfo : EIATTR_FRAME_SIZE
	.align		4
.L_25:
        /*0030*/ 	.byte	0x04, 0x11
        /*0032*/ 	.short	(.L_27 - .L_26)
	.align		4
.L_26:
        /*0034*/ 	.word	index@(_ZN7cutlass13device_kernelINS_4gemm6kernel13GemmUniversalIN4cute5tupleIJiiiiEEENS1_10collective13CollectiveMmaINS1_35MainloopSm100TmaUmmaWarpSpecializedILi3ELi2ELi4ENS5_IJNS4_1CILi1EEESB_SB_EEEEENS5_IJNSA_ILi128EEESE_NSA_ILi64EEEEEEfNS5_IJSB_llEEEfSH_NS4_8TiledMMAINS4_8MMA_AtomIJNS4_17SM100_MMA_TF32_SSINS_10tfloat32_tESL_fLi128ELi128ELNS4_4UMMA5MajorE1ELSN_1ELNSM_7ScaleInE0ELSO_0EEEEEENS4_6LayoutISC_NS5_IJNSA_ILi0EEESS_SS_EEEEENS5_IJNS4_10UnderscoreESV_SV_EEEEENS4_13SM90_TMA_LOADENS4_14ComposedLayoutINS4_7SwizzleILi2ELi5ELi2EEENS4_18smem_ptr_flag_bitsILi32EEENSR_INS5_IJNSA_ILi32EEENSA_ILi4EEEEEENS5_IJSB_S14_EEEEEEEvNS4_8identityESY_S19_vS1A_EENS_8epilogue10collective18CollectiveEpilogueINS1C_23Sm100TmaWarpSpecializedILi4ELi2ELi16ELb1ELb0EEEJSG_NS5_IJNSR_ISE_SB_EENSR_INSA_ILi16EEESB_EEEEEfNS5_IJlSB_lEEEfS1L_NS1C_6fusion15FusionCallbacksIS1G_NS1M_17LinearCombinationIffffLNS_15FloatRoundStyleE2EEESG_S1K_JEEENS4_5SM1004TMEM4LOAD26SM100_TMEM_LOAD_32dp32b16xESY_NSZ_INS10_ILi2ELi4ELi3EEES13_NSR_INS5_IJNSA_ILi8EEES1I_EEENS5_IJS1I_SB_EEEEEEENS4_39AutoVectorizingCopyWithAssumedAlignmentILi128EEENS4_14SM90_TMA_STOREES21_S23_S23_EEEvvEEEEvNT_6ParamsE)
        /*0038*/ 	.word	0x00000000


	//----- nvinfo : EIATTR_MIN_STACK_SIZE
	.align		4
.L_27:
        /*003c*/ 	.byte	0x04, 0x12
        /*003e*/ 	.short	(.L_29 - .L_28)
	.align		4
.L_28:
        /*0040*/ 	.word	index@(_ZN7cutlass13device_kernelINS_4gemm6kernel13GemmUniversalIN4cute5tupleIJiiiiEEENS1_10collective13CollectiveMmaINS1_35MainloopSm100TmaUmmaWarpSpecializedILi3ELi2ELi4ENS5_IJNS4_1CILi1EEESB_SB_EEEEENS5_IJNSA_ILi128EEESE_NSA_ILi64EEEEEEfNS5_IJSB_llEEEfSH_NS4_8TiledMMAINS4_8MMA_AtomIJNS4_17SM100_MMA_TF32_SSINS_10tfloat32_tESL_fLi128ELi128ELNS4_4UMMA5MajorE1ELSN_1ELNSM_7ScaleInE0ELSO_0EEEEEENS4_6LayoutISC_NS5_IJNSA_ILi0EEESS_SS_EEEEENS5_IJNS4_10UnderscoreESV_SV_EEEEENS4_13SM90_TMA_LOADENS4_14ComposedLayoutINS4_7SwizzleILi2ELi5ELi2EEENS4_18smem_ptr_flag_bitsILi32EEENSR_INS5_IJNSA_ILi32EEENSA_ILi4EEEEEENS5_IJSB_S14_EEEEEEEvNS4_8identityESY_S19_vS1A_EENS_8epilogue10collective18CollectiveEpilogueINS1C_23Sm100TmaWarpSpecializedILi4ELi2ELi16ELb1ELb0EEEJSG_NS5_IJNSR_ISE_SB_EENSR_INSA_ILi16EEESB_EEEEEfNS5_IJlSB_lEEEfS1L_NS1C_6fusion15FusionCallbacksIS1G_NS1M_17LinearCombinationIffffLNS_15FloatRoundStyleE2EEESG_S1K_JEEENS4_5SM1004TMEM4LOAD26SM100_TMEM_LOAD_32dp32b16xESY_NSZ_INS10_ILi2ELi4ELi3EEES13_NSR_INS5_IJNSA_ILi8EEES1I_EEENS5_IJS1I_SB_EEEEEEENS4_39AutoVectorizingCopyWithAssumedAlignmentILi128EEENS4_14SM90_TMA_STOREES21_S23_S23_EEEvvEEEEvNT_6ParamsE)
        /*0044*/ 	.word	0x00000000
.L_29:


//--------------------- .nv.compat                --------------------------
	.section	.nv.compat,"",@"SHT_CUDA_COMPAT_INFO"
	.align	4
        /*0000*/ 	.byte	0x02, 0x09, 0x01, 0x00, 0x02, 0x02, 0x02, 0x00, 0x02, 0x05, 0x05, 0x00, 0x03, 0x07, 0x01, 0x01
        /*0010*/ 	.byte	0x02, 0x03, 0x01, 0x00, 0x02, 0x06, 0x01, 0x00, 0x04, 0x0b, 0x08, 0x00, 0x09, 0x00, 0x00, 0x00
        /*0020*/ 	.byte	0x00, 0x00, 0x00, 0x00


//--------------------- .nv.info._ZN7cutlass13device_kernelINS_4gemm6kernel13GemmUniversalIN4cute5tupleIJiiiiEEENS1_10collective13CollectiveMmaINS1_35MainloopSm100TmaUmmaWarpSpecializedILi3ELi2ELi4ENS5_IJNS4_1CILi1EEESB_SB_EEEEENS5_IJNSA_ILi128EEESE_NSA_ILi64EEEEEEfNS5_IJSB_llEEEfSH_NS4_8TiledMMAINS4_8MMA_AtomIJNS4_17SM100_MMA_TF32_SSINS_10tfloat32_tESL_fLi128ELi128ELNS4_4UMMA5MajorE1ELSN_1ELNSM_7ScaleInE0ELSO_0EEEEEENS4_6LayoutISC_NS5_IJNSA_ILi0EEESS_SS_EEEEENS5_IJNS4_10UnderscoreESV_SV_EEEEENS4_13SM90_TMA_LOADENS4_14ComposedLayoutINS4_7SwizzleILi2ELi5ELi2EEENS4_18smem_ptr_flag_bitsILi32EEENSR_INS5_IJNSA_ILi32EEENSA_ILi4EEEEEENS5_IJSB_S14_EEEEEEEvNS4_8identityESY_S19_vS1A_EENS_8epilogue10collective18CollectiveEpilogueINS1C_23Sm100TmaWarpSpecializedILi4ELi2ELi16ELb1ELb0EEEJSG_NS5_IJNSR_ISE_SB_EENSR_INSA_ILi16EEESB_EEEEEfNS5_IJlSB_lEEEfS1L_NS1C_6fusion15FusionCallbacksIS1G_NS1M_17LinearCombinationIffffLNS_15FloatRoundStyleE2EEESG_S1K_JEEENS4_5SM1004TMEM4LOAD26SM100_TMEM_LOAD_32dp32b16xESY_NSZ_INS10_ILi2ELi4ELi3EEES13_NSR_INS5_IJNSA_ILi8EEES1I_EEENS5_IJS1I_SB_EEEEEEENS4_39AutoVectorizingCopyWithAssumedAlignmentILi128EEENS4_14SM90_TMA_STOREES21_S23_S23_EEEvvEEEEvNT_6ParamsE --------------------------
	.section	.nv.info._ZN7cutlass13device_kernelINS_4gemm6kernel13GemmUniversalIN4cute5tupleIJiiiiEEENS1_10collective13CollectiveMmaINS1_35MainloopSm100TmaUmmaWarpSpecializedILi3ELi2ELi4ENS5_IJNS4_1CILi1EEESB_SB_EEEEENS5_IJNSA_ILi128EEESE_NSA_ILi64EEEEEEfNS5_IJSB_llEEEfSH_NS4_8TiledMMAINS4_8MMA_AtomIJNS4_17SM100_MMA_TF32_SSINS_10tfloat32_tESL_fLi128ELi128ELNS4_4UMMA5MajorE1ELSN_1ELNSM_7ScaleInE0ELSO_0EEEEEENS4_6LayoutISC_NS5_IJNSA_ILi0EEESS_SS_EEEEENS5_IJNS4_10UnderscoreESV_SV_EEEEENS4_13SM90_TMA_LOADENS4_14ComposedLayoutINS4_7SwizzleILi2ELi5ELi2EEENS4_18smem_ptr_flag_bitsILi32EEENSR_INS5_IJNSA_ILi32EEENSA_ILi4EEEEEENS5_IJSB_S14_EEEEEEEvNS4_8identityESY_S19_vS1A_EENS_8epilogue10collective18CollectiveEpilogueINS1C_23Sm100TmaWarpSpecializedILi4ELi2ELi16ELb1ELb0EEEJSG_NS5_IJNSR_ISE_SB_EENSR_INSA_ILi16EEESB_EEEEEfNS5_IJlSB_lEEEfS1L_NS1C_6fusion15FusionCallbacksIS1G_NS1M_17LinearCombinationIffffLNS_15FloatRoundStyleE2EEESG_S1K_JEEENS4_5SM1004TMEM4LOAD26SM100_TMEM_LOAD_32dp32b16xESY_NSZ_INS10_ILi2ELi4ELi3EEES13_NSR_INS5_IJNSA_ILi8EEES1I_EEENS5_IJS1I_SB_EEEEEEENS4_39AutoVectorizingCopyWithAssumedAlignmentILi128EEENS4_14SM90_TMA_STOREES21_S23_S23_EEEvvEEEEvNT_6ParamsE,"",@"SHT_CUDA_INFO"
	.sectionflags	@""
	.align	4


	//----- nvinfo : EIATTR_CUDA_API_VERSION
	.align		4
        /*0000*/ 	.byte	0x04, 0x37
        /*0002*/ 	.short	(.L_31 - .L_30)
.L_30:
        /*0004*/ 	.word	0x00000082


	//----- nvinfo : EIATTR_KPARAM_INFO
	.align		4
.L_31:
        /*0008*/ 	.byte	0x04, 0x17
        /*000a*/ 	.short	(.L_33 - .L_32)
.L_32:
        /*000c*/ 	.word	0x00000000
        /*0010*/ 	.short	0x0000
        /*0012*/ 	.short	0x0000
        /*0014*/ 	.byte	0x00, 0xf0, 0x01, 0x20


	//----- nvinfo : EIATTR_AT_ENTRY_FRAGMENTS
	.align		4
.L_33:
        /*0018*/ 	.byte	0x04, 0x4f
        /*001a*/ 	.short	(.L_35 - .L_34)


	//   ....[0]....
.L_34:
        /*001c*/ 	.word	0x00000006


	//----- nvinfo : EIATTR_RESERVED_SMEM_USED
	.align		4
.L_35:
        /*0020*/ 	.byte	0x01, 0x41
	.zero		2


	//----- nvinfo : EIATTR_SPARSE_MMA_MASK
	.align		4
        /*0024*/ 	.byte	0x03, 0x50
        /*0026*/ 	.short	0x0000


	//----- nvinfo : EIATTR_TCGEN05_1CTA_USED
	.align		4
        /*0028*/ 	.byte	0x01, 0x51
	.zero		2


	//----- nvinfo : EIATTR_MAXREG_COUNT
	.align		4
        /*002c*/ 	.byte	0x03, 0x1b
        /*002e*/ 	.short	0x00ff


	//----- nvinfo : EIATTR_NUM_BARRIERS
	.align		4
        /*0030*/ 	.byte	0x02, 0x4c
        /*0032*/ 	.byte	0x07
	.zero		1


	//----- nvinfo : EIATTR_EXTERNS
	.align		4
        /*0034*/ 	.byte	0x04, 0x0f
        /*0036*/ 	.short	(.L_37 - .L_36)


	//   ....[0]....
	.align		4
.L_36:
        /*0038*/ 	.word	index@(__assertfail)


	//----- nvinfo : EIATTR_MERCURY_ISA_VERSION
	.align		4
.L_37:
        /*003c*/ 	.byte	0x03, 0x5f
        /*003e*/ 	.short	0x0101


	//----- nvinfo : EIATTR_INT_WARP_WIDE_INSTR_OFFSETS
	.align		4
        /*0040*/ 	.byte	0x04, 0x31
        /*0042*/ 	.short	(.L_39 - .L_38)


	//   ....[0]....
.L_38:
        /*0044*/ 	.word	0x00002380


	//   ....[1]....
        /*0048*/ 	.word	0x00003f00


	//   ....[2]....
        /*004c*/ 	.word	0x00003f30


	//   ....[3]....
        /*0050*/ 	.word	0x00003f80


	//   ....[4]....
        /*0054*/ 	.word	0x00004890


	//   ....[5]....
        /*0058*/ 	.word	0x000048f0


	//   ....[6]....
        /*005c*/ 	.word	0x000049e0


	//   ....[7]....
        /*0060*/ 	.word	0x00004a50


	//   ....[8]....
        /*0064*/ 	.word	0x00004b50


	//   ....[9]....
        /*0068*/ 	.word	0x00004bc0


	//   ....[10]....
        /*006c*/ 	.word	0x00004cc0


	//   ....[11]....
        /*0070*/ 	.word	0x00004d40


	//   ....[12]....
        /*0074*/ 	.word	0x00004e40


	//   ....[13]....
        /*0078*/ 	.word	0x00004f10


	//   ....[14]....
        /*007c*/ 	.word	0x00004fb0


	//   ....[15]....
        /*0080*/ 	.word	0x00005080


	//   ....[16]....
        /*0084*/ 	.word	0x00005130


	//   ....[17]....
        /*0088*/ 	.word	0x00005210


	//   ....[18]....
        /*008c*/ 	.word	0x00005390


	//   ....[19]....
        /*0090*/ 	.word	0x000054d0


	//----- nvinfo : EIATTR_COOP_GROUP_MASK_REGIDS
	.align		4
.L_39:
        /*0094*/ 	.byte	0x04, 0x29
        /*0096*/ 	.short	(.L_41 - .L_40)


	//   ....[0]....
.L_40:
        /*0098*/ 	.word	0xffffffff


	//   ....[1]....
        /*009c*/ 	.word	0xffffffff


	//   ....[2]....
        /*00a0*/ 	.word	0xffffffff


	//   ....[3]....
        /*00a4*/ 	.word	0xffffffff


	//   ....[4]....
        /*00a8*/ 	.word	0xffffffff


	//   ....[5]....
        /*00ac*/ 	.word	0xffffffff


	//   ....[6]....
        /*00b0*/ 	.word	0xffffffff


	//   ....[7]....
        /*00b4*/ 	.word	0xffffffff


	//   ....[8]....
        /*00b8*/ 	.word	0xffffffff


	//   ....[9]....
        /*00bc*/ 	.word	0xffffffff


	//   ....[10]....
        /*00c0*/ 	.word	0xffffffff


	//   ....[11]....
        /*00c4*/ 	.word	0xffffffff


	//   ....[12]....
        /*00c8*/ 	.word	0xffffffff


	//----- nvinfo : EIATTR_COOP_GROUP_INSTR_OFFSETS
	.align		4
.L_41:
        /*00cc*/ 	.byte	0x04, 0x28
        /*00ce*/ 	.short	(.L_43 - .L_42)


	//   ....[0]....
.L_42:
        /*00d0*/ 	.word	0x00000090


	//   ....[1]....
        /*00d4*/ 	.word	0x000004d0


	//   ....[2]....
        /*00d8*/ 	.word	0x00000620


	//   ....[3]....
        /*00dc*/ 	.word	0x000007c0


	//   ....[4]....
        /*00e0*/ 	.word	0x000008c0


	//   ....[5]....
        /*00e4*/ 	.word	0x00000a30


	//   ....[6]....
        /*00e8*/ 	.word	0x00000bd0


	//   ....[7]....
        /*00ec*/ 	.word	0x00002250


	//   ....[8]....
        /*00f0*/ 	.word	0x00002fc0


	//   ....[9]....
        /*00f4*/ 	.word	0x000031d0


	//   ....[10]....
        /*00f8*/ 	.word	0x00003200


	//   ....[11]....
        /*00fc*/ 	.word	0x00003df0


	//   ....[12]....
        /*0100*/ 	.word	0x00004020


	//----- nvinfo : EIATTR_VRC_CTA_INIT_COUNT
	.align		4
.L_43:
        /*0104*/ 	.byte	0x02, 0x4a
        /*0106*/ 	.byte	0x80
	.zero		1


	//----- nvinfo : EIATTR_SYSCALL_OFFSETS
	.align		4
        /*0108*/ 	.byte	0x04, 0x46
        /*010a*/ 	.short	(.L_45 - .L_44)


	//   ....[0]....
.L_44:
        /*010c*/ 	.word	0x00005f60


	//   ....[1]....
        /*0110*/ 	.word	0x00006050


	//   ....[2]....
        /*0114*/ 	.word	0x000067d0


	//   ....[3]....
        /*0118*/ 	.word	0x00006f50


	//   ....[4]....
        /*011c*/ 	.word	0x000076a0


	//   ....[5]....
        /*0120*/ 	.word	0x00007e40


	//   ....[6]....
        /*0124*/ 	.word	0x000085e0


	//   ....[7]....
        /*0128*/ 	.word	0x00008db0


	//   ....[8]....
        /*012c*/ 	.word	0x00009550


	//   ....[9]....
        /*0130*/ 	.word	0x00009ca0


	//----- nvinfo : EIATTR_MBARRIER_INSTR_OFFSETS
	.align		4
.L_45:
        /*0134*/ 	.byte	0x04, 0x39
        /*0136*/ 	.short	(.L_47 - .L_46)


	//   ....[0]....
.L_46:
        /*0138*/ 	.word	0x000005b0
        /*013c*/ 	.word	0x000000ff
        /*0140*/ 	.word	0x00000000
        /*0144*/ 	.short	0x0100
        /*0146*/ 	.byte	0x05
	.zero		1


	//   ....[1]....
        /*0148*/ 	.word	0x000005c0
        /*014c*/ 	.word	0x000000ff
        /*0150*/ 	.word	0x00000018
        /*0154*/ 	.short	0x0100
        /*0156*/ 	.byte	0x05
	.zero		1


	//   ....[2]....
        /*0158*/ 	.word	0x000005d0
        /*015c*/ 	.word	0x000000ff
        /*0160*/ 	.word	0x00000008
        /*0164*/ 	.short	0x0100
        /*0166*/ 	.byte	0x05
	.zero		1


	//   ....[3]....
        /*0168*/ 	.word	0x000005e0
        /*016c*/ 	.word	0x000000ff
        /*0170*/ 	.word	0x00000020
        /*0174*/ 	.short	0x0100
        /*0176*/ 	.byte	0x05
	.zero		1


	//   ....[4]....
        /*0178*/ 	.word	0x000005f0
        /*017c*/ 	.word	0x000000ff
        /*0180*/ 	.word	0x00000010
        /*0184*/ 	.short	0x0100
        /*0186*/ 	.byte	0x05
	.zero		1


	//   ....[5]....
        /*0188*/ 	.word	0x00000600
        /*018c*/ 	.word	0x000000ff
        /*0190*/ 	.word	0x00000028
        /*0194*/ 	.short	0x0100
        /*0196*/ 	.byte	0x05
	.zero		1


	//   ....[6]....
        /*0198*/ 	.word	0x00000730
        /*019c*/ 	.word	0x000000ff
        /*01a0*/ 	.word	0x00000030
        /*01a4*/ 	.short	0x0100
        /*01a6*/ 	.byte	0x07
	.zero		1


	//   ....[7]....
        /*01a8*/ 	.word	0x00000740
        /*01ac*/ 	.word	0x000000ff
        /*01b0*/ 	.word	0x00000050
        /*01b4*/ 	.short	0x0100
        /*01b6*/ 	.byte	0x07
	.zero		1


	//   ....[8]....
        /*01b8*/ 	.word	0x00000750
        /*01bc*/ 	.word	0x000000ff
        /*01c0*/ 	.word	0x00000038
        /*01c4*/ 	.short	0x0100
        /*01c6*/ 	.byte	0x07
	.zero		1


	//   ....[9]....
        /*01c8*/ 	.word	0x00000760
        /*01cc*/ 	.word	0x000000ff
        /*01d0*/ 	.word	0x00000058
        /*01d4*/ 	.short	0x0100
        /*01d6*/ 	.byte	0x07
	.zero		1


	//   ....[10]....
        /*01d8*/ 	.word	0x00000770
        /*01dc*/ 	.word	0x000000ff
        /*01e0*/ 	.word	0x00000040
        /*01e4*/ 	.short	0x0100
        /*01e6*/ 	.byte	0x07
	.zero		1


	//   ....[11]....
        /*01e8*/ 	.word	0x00000780
        /*01ec*/ 	.word	0x000000ff
        /*01f0*/ 	.word	0x00000060
        /*01f4*/ 	.short	0x0100
        /*01f6*/ 	.byte	0x07
	.zero		1


	//   ....[12]....
        /*01f8*/ 	.word	0x00000790
        /*01fc*/ 	.word	0x000000ff
        /*0200*/ 	.word	0x00000048
        /*0204*/ 	.short	0x0100
        /*0206*/ 	.byte	0x07
	.zero		1


	//   ....[13]....
        /*0208*/ 	.word	0x000007a0
        /*020c*/ 	.word	0x000000ff
        /*0210*/ 	.word	0x00000068
        /*0214*/ 	.short	0x0100
        /*0216*/ 	.byte	0x07
	.zero		1


	//   ....[14]....
        /*0218*/ 	.word	0x00000890
        /*021c*/ 	.word	0x000000ff
        /*0220*/ 	.word	0x00000070
        /*0224*/ 	.short	0x0100
        /*0226*/ 	.byte	0x05
	.zero		1


	//   ....[15]....
        /*0228*/ 	.word	0x000008a0
        /*022c*/ 	.word	0x000000ff
        /*0230*/ 	.word	0x00000078
        /*0234*/ 	.short	0x0100
        /*0236*/ 	.byte	0x05
	.zero		1


	//   ....[16]....
        /*0238*/ 	.word	0x000009e0
        /*023c*/ 	.word	0x000000ff
        /*0240*/ 	.word	0x00000080
        /*0244*/ 	.short	0x0100
        /*0246*/ 	.byte	0x05
	.zero		1


	//   ....[17]....
        /*0248*/ 	.word	0x000009f0
        /*024c*/ 	.word	0x000000ff
        /*0250*/ 	.word	0x00000090
        /*0254*/ 	.short	0x0100
        /*0256*/ 	.byte	0x05
	.zero		1


	//   ....[18]....
        /*0258*/ 	.word	0x00000a00
        /*025c*/ 	.word	0x000000ff
        /*0260*/ 	.word	0x00000088
        /*0264*/ 	.short	0x0100
        /*0266*/ 	.byte	0x05
	.zero		1


	//   ....[19]....
        /*0268*/ 	.word	0x00000a10
        /*026c*/ 	.word	0x000000ff
        /*0270*/ 	.word	0x00000098
        /*0274*/ 	.short	0x0100
        /*0276*/ 	.byte	0x05
	.zero		1


	//   ....[20]....
        /*0278*/ 	.word	0x00000b40
        /*027c*/ 	.word	0x000000ff
        /*0280*/ 	.word	0x000000a0
        /*0284*/ 	.short	0x0100
        /*0286*/ 	.byte	0x07
	.zero		1


	//   ....[21]....
        /*0288*/ 	.word	0x00000b50
        /*028c*/ 	.word	0x000000ff
        /*0290*/ 	.word	0x000000c0
        /*0294*/ 	.short	0x0100
        /*0296*/ 	.byte	0x07
	.zero		1


	//   ....[22]....
        /*0298*/ 	.word	0x00000b60
        /*029c*/ 	.word	0x000000ff
        /*02a0*/ 	.word	0x000000a8
        /*02a4*/ 	.short	0x0100
        /*02a6*/ 	.byte	0x07
	.zero		1


	//   ....[23]....
        /*02a8*/ 	.word	0x00000b70
        /*02ac*/ 	.word	0x000000ff
        /*02b0*/ 	.word	0x000000c8
        /*02b4*/ 	.short	0x0100
        /*02b6*/ 	.byte	0x07
	.zero		1


	//   ....[24]....
        /*02b8*/ 	.word	0x00000b80
        /*02bc*/ 	.word	0x000000ff
        /*02c0*/ 	.word	0x000000b0
        /*02c4*/ 	.short	0x0100
        /*02c6*/ 	.byte	0x07
	.zero		1


	//   ....[25]....
        /*02c8*/ 	.word	0x00000b90
        /*02cc*/ 	.word	0x000000ff
        /*02d0*/ 	.word	0x000000d0
        /*02d4*/ 	.short	0x0100
        /*02d6*/ 	.byte	0x07
	.zero		1


	//   ....[26]....
        /*02d8*/ 	.word	0x00000ba0
        /*02dc*/ 	.word	0x000000ff
        /*02e0*/ 	.word	0x000000b8
        /*02e4*/ 	.short	0x0100
        /*02e6*/ 	.byte	0x07
	.zero		1


	//   ....[27]....
        /*02e8*/ 	.word	0x00000bb0
        /*02ec*/ 	.word	0x000000ff
        /*02f0*/ 	.word	0x000000d8
        /*02f4*/ 	.short	0x0100
        /*02f6*/ 	.byte	0x07
	.zero		1


	//   ....[28]....
        /*02f8*/ 	.word	0x00000ca0
        /*02fc*/ 	.word	0x000000ff
        /*0300*/ 	.word	0x000000e0
        /*0304*/ 	.short	0x0100
        /*0306*/ 	.byte	0x05
	.zero		1


	//   ....[29]....
        /*0308*/ 	.word	0x00000cb0
        /*030c*/ 	.word	0x000000ff
        /*0310*/ 	.word	0x000000f0
        /*0314*/ 	.short	0x0100
        /*0316*/ 	.byte	0x05
	.zero		1


	//   ....[30]....
        /*0318*/ 	.word	0x00000cc0
        /*031c*/ 	.word	0x000000ff
        /*0320*/ 	.word	0x000000e8
        /*0324*/ 	.short	0x0100
        /*0326*/ 	.byte	0x05
	.zero		1


	//   ....[31]....
        /*0328*/ 	.word	0x00000cd0
        /*032c*/ 	.word	0x000000ff
        /*0330*/ 	.word	0x000000f8
        /*0334*/ 	.short	0x0100
        /*0336*/ 	.byte	0x05
	.zero		1


	//   ....[32]....
        /*0338*/ 	.word	0x000015b0
        /*033c*/ 	.word	0x00000002
        /*0340*/ 	.word	0x000000f0
        /*0344*/ 	.short	0x010a
        /*0346*/ 	.byte	0xff
	.zero		1


	//   ....[33]....
        /*0348*/ 	.word	0x000015e0
        /*034c*/ 	.word	0x00000002
        /*0350*/ 	.word	0x000000e0
        /*0354*/ 	.short	0x0101
        /*0356*/ 	.byte	0xff
	.zero		1


	//   ....[34]....
        /*0358*/ 	.word	0x000016a0
        /*035c*/ 	.word	0x000000ff
        /*0360*/ 	.word	0x00000018
        /*0364*/ 	.short	0x010a
        /*0366*/ 	.byte	0x08
	.zero		1


	//   ....[35]....
        /*0368*/ 	.word	0x000017f0
        /*036c*/ 	.word	0x000000ff
        /*0370*/ 	.word	0x00000018
        /*0374*/ 	.short	0x010a
        /*0376*/ 	.byte	0x06
	.zero		1


	//   ....[36]....
        /*0378*/ 	.word	0x00001900
        /*037c*/ 	.word	0x000000ff
        /*0380*/ 	.word	0x00000018
        /*0384*/ 	.short	0x010a
        /*0386*/ 	.byte	0x08
	.zero		1


	//   ....[37]....
        /*0388*/ 	.word	0x00001cb0
        /*038c*/ 	.word	0x000000ff
        /*0390*/ 	.word	0x00000078
        /*0394*/ 	.short	0x0101
        /*0396*/ 	.byte	0x04
	.zero		1


	//   ....[38]....
        /*0398*/ 	.word	0x00001cd0
        /*039c*/ 	.word	0x000000ff
        /*03a0*/ 	.word	0x00000018
        /*03a4*/ 	.short	0x010a
        /*03a6*/ 	.byte	0x08
	.zero		1


	//   ....[39]....
        /*03a8*/ 	.word	0x00001dc0
        /*03ac*/ 	.word	0x000000ff
        /*03b0*/ 	.word	0x00000018
        /*03b4*/ 	.short	0x010a
        /*03b6*/ 	.byte	0x41
	.zero		1


	//   ....[40]....
        /*03b8*/ 	.word	0x00001ec0
        /*03bc*/ 	.word	0x000000ff
        /*03c0*/ 	.word	0x00000018
        /*03c4*/ 	.short	0x010a
        /*03c6*/ 	.byte	0x08
	.zero		1


	//   ....[41]....
        /*03c8*/ 	.word	0x00002280
        /*03cc*/ 	.word	0x00000002
        /*03d0*/ 	.word	0x00000080
        /*03d4*/ 	.short	0x010a
        /*03d6*/ 	.byte	0xff
	.zero		1


	//   ....[42]....
        /*03d8*/ 	.word	0x00002350
        /*03dc*/ 	.word	0x00000002
        /*03e0*/ 	.word	0x00000000
        /*03e4*/ 	.short	0x0101
        /*03e6*/ 	.byte	0xff
	.zero		1


	//   ....[43]....
        /*03e8*/ 	.word	0x000028c0
        /*03ec*/ 	.word	0x000000ff
        /*03f0*/ 	.word	0x00000000
        /*03f4*/ 	.short	0x010a
        /*03f6*/ 	.byte	0x05
	.zero		1


	//   ....[44]....
        /*03f8*/ 	.word	0x00002950
        /*03fc*/ 	.word	0x000000ff
        /*0400*/ 	.word	0x00000000
        /*0404*/ 	.short	0x010a
        /*0406*/ 	.byte	0x05
	.zero		1


	//   ....[45]....
        /*0408*/ 	.word	0x000029f0
        /*040c*/ 	.word	0x00000000
        /*0410*/ 	.word	0x00000000
        /*0414*/ 	.short	0x010a
        /*0416*/ 	.byte	0xff
	.zero		1


	//   ....[46]....
        /*0418*/ 	.word	0x00002b10
        /*041c*/ 	.word	0x00000000
        /*0420*/ 	.word	0x000000e0
        /*0424*/ 	.short	0x010a
        /*0426*/ 	.byte	0xff
	.zero		1


	//   ....[47]....
        /*0428*/ 	.word	0x00002b80
        /*042c*/ 	.word	0x00000000
        /*0430*/ 	.word	0x00000000
        /*0434*/ 	.short	0x0101
        /*0436*/ 	.byte	0xff
	.zero		1


	//   ....[48]....
        /*0438*/ 	.word	0x00002ba0
        /*043c*/ 	.word	0x000000ff
        /*0440*/ 	.word	0x00000090
        /*0444*/ 	.short	0x010a
        /*0446*/ 	.byte	0x05
	.zero		1


	//   ....[49]....
        /*0448*/ 	.word	0x00002cc0
        /*044c*/ 	.word	0x00000000
        /*0450*/ 	.word	0x00000080
        /*0454*/ 	.short	0x010a
        /*0456*/ 	.byte	0xff
	.zero		1


	//   ....[50]....
        /*0458*/ 	.word	0x00002dc0
        /*045c*/ 	.word	0x00000000
        /*0460*/ 	.word	0x00000000
        /*0464*/ 	.short	0x0101
        /*0466*/ 	.byte	0xff
	.zero		1


	//   ....[51]....
        /*0468*/ 	.word	0x00002e50
        /*046c*/ 	.word	0x000000ff
        /*0470*/ 	.word	0x00000090
        /*0474*/ 	.short	0x0106
        /*0476*/ 	.byte	0x05
	.zero		1


	//   ....[52]....
        /*0478*/ 	.word	0x00002e70
        /*047c*/ 	.word	0x000000ff
        /*0480*/ 	.word	0x00000090
        /*0484*/ 	.short	0x010a
        /*0486*/ 	.byte	0x05
	.zero		1


	//   ....[53]....
        /*0488*/ 	.word	0x00002f00
        /*048c*/ 	.word	0x000000ff
        /*0490*/ 	.word	0x00000090
        /*0494*/ 	.short	0x0106
        /*0496*/ 	.byte	0x04
	.zero		1


	//   ....[54]....
        /*0498*/ 	.word	0x00002f40
        /*049c*/ 	.word	0x00000000
        /*04a0*/ 	.word	0x00000090
        /*04a4*/ 	.short	0x010a
        /*04a6*/ 	.byte	0xff
	.zero		1


	//   ....[55]....
        /*04a8*/ 	.word	0x00003500
        /*04ac*/ 	.word	0x00000000
        /*04b0*/ 	.word	0x00000080
        /*04b4*/ 	.short	0x010a
        /*04b6*/ 	.byte	0xff
	.zero		1


	//   ....[56]....
        /*04b8*/ 	.word	0x00003600
        /*04bc*/ 	.word	0x00000003
        /*04c0*/ 	.word	0x00000000
        /*04c4*/ 	.short	0x0101
        /*04c6*/ 	.byte	0xff
	.zero		1


	//   ....[57]....
        /*04c8*/ 	.word	0x00003610
        /*04cc*/ 	.word	0x000000ff
        /*04d0*/ 	.word	0x00000000
        /*04d4*/ 	.short	0x010a
        /*04d6*/ 	.byte	0x07
	.zero		1


	//   ....[58]....
        /*04d8*/ 	.word	0x00003640
        /*04dc*/ 	.word	0x000000ff
        /*04e0*/ 	.word	0x000000c0
        /*04e4*/ 	.short	0x010a
        /*04e6*/ 	.byte	0x06
	.zero		1


	//   ....[59]....
        /*04e8*/ 	.word	0x00003710
        /*04ec*/ 	.word	0x000000ff
        /*04f0*/ 	.word	0x00000000
        /*04f4*/ 	.short	0x010a
        /*04f6*/ 	.byte	0x0b
	.zero		1


	//   ....[60]....
        /*04f8*/ 	.word	0x00003840
        /*04fc*/ 	.word	0x000000ff
        /*0500*/ 	.word	0x00000000
        /*0504*/ 	.short	0x010a
        /*0506*/ 	.byte	0x22
	.zero		1


	//   ....[61]....
        /*0508*/ 	.word	0x00003c20
        /*050c*/ 	.word	0x000000ff
        /*0510*/ 	.word	0x00000000
        /*0514*/ 	.short	0x010a
        /*0516*/ 	.byte	0x06
	.zero		1


	//   ....[62]....
        /*0518*/ 	.word	0x00003cb0
        /*051c*/ 	.word	0x000000ff
        /*0520*/ 	.word	0x00000000
        /*0524*/ 	.short	0x010a
        /*0526*/ 	.byte	0x06
	.zero		1


	//   ....[63]....
        /*0528*/ 	.word	0x00003d40
        /*052c*/ 	.word	0x000000ff
        /*0530*/ 	.word	0x00000000
        /*0534*/ 	.short	0x010a
        /*0536*/ 	.byte	0x06
	.zero		1


	//   ....[64]....
        /*0538*/ 	.word	0x00003dd0
        /*053c*/ 	.word	0x000000ff
        /*0540*/ 	.word	0x00000000
        /*0544*/ 	.short	0x010a
        /*0546*/ 	.byte	0x07
	.zero		1


	//   ....[65]....
        /*0548*/ 	.word	0x00004220
        /*054c*/ 	.word	0x00000000
        /*0550*/ 	.word	0x00000080
        /*0554*/ 	.short	0x010a
        /*0556*/ 	.byte	0xff
	.zero		1


	//   ....[66]....
        /*0558*/ 	.word	0x000042e0
        /*055c*/ 	.word	0x00000000
        /*0560*/ 	.word	0x00000000
        /*0564*/ 	.short	0x0101
        /*0566*/ 	.byte	0xff
	.zero		1


	//   ....[67]....
        /*0568*/ 	.word	0x00004600
        /*056c*/ 	.word	0x000000ff
        /*0570*/ 	.word	0x00000078
        /*0574*/ 	.short	0x010a
        /*0576*/ 	.byte	0x07
	.zero		1


	//   ....[68]....
        /*0578*/ 	.word	0x00004810
        /*057c*/ 	.word	0x000000ff
        /*0580*/ 	.word	0x00000050
        /*0584*/ 	.short	0x010a
        /*0586*/ 	.byte	0x07
	.zero		1


	//   ....[69]....
        /*0588*/ 	.word	0x00004990
        /*058c*/ 	.word	0x000000ff
        /*0590*/ 	.word	0x00000030
        /*0594*/ 	.short	0x010b
        /*0596*/ 	.byte	0x07
	.zero		1


	//   ....[70]....
        /*0598*/ 	.word	0x000049a0
        /*059c*/ 	.word	0x000000ff
        /*05a0*/ 	.word	0x00000000
        /*05a4*/ 	.short	0x0101
        /*05a6*/ 	.byte	0x15
	.zero		1


	//   ....[71]....
        /*05a8*/ 	.word	0x000049b0
        /*05ac*/ 	.word	0x000000ff
        /*05b0*/ 	.word	0x00000058
        /*05b4*/ 	.short	0x010a
        /*05b6*/ 	.byte	0x07
	.zero		1


	//   ....[72]....
        /*05b8*/ 	.word	0x00004b00
        /*05bc*/ 	.word	0x000000ff
        /*05c0*/ 	.word	0x00000038
        /*05c4*/ 	.short	0x010b
        /*05c6*/ 	.byte	0x07
	.zero		1


	//   ....[73]....
        /*05c8*/ 	.word	0x00004b10
        /*05cc*/ 	.word	0x000000ff
        /*05d0*/ 	.word	0x00000000
        /*05d4*/ 	.short	0x0101
        /*05d6*/ 	.byte	0x0f
	.zero		1


	//   ....[74]....
        /*05d8*/ 	.word	0x00004b20
        /*05dc*/ 	.word	0x000000ff
        /*05e0*/ 	.word	0x00000060
        /*05e4*/ 	.short	0x010a
        /*05e6*/ 	.byte	0x07
	.zero		1


	//   ....[75]....
        /*05e8*/ 	.word	0x00004c70
        /*05ec*/ 	.word	0x000000ff
        /*05f0*/ 	.word	0x00000040
        /*05f4*/ 	.short	0x010b
        /*05f6*/ 	.byte	0x07
	.zero		1


	//   ....[76]....
        /*05f8*/ 	.word	0x00004c80
        /*05fc*/ 	.word	0x000000ff
        /*0600*/ 	.word	0x00000000
        /*0604*/ 	.short	0x0101
        /*0606*/ 	.byte	0x0e
	.zero		1


	//   ....[77]....
        /*0608*/ 	.word	0x00004c90
        /*060c*/ 	.word	0x000000ff
        /*0610*/ 	.word	0x00000068
        /*0614*/ 	.short	0x010a
        /*0616*/ 	.byte	0x07
	.zero		1


	//   ....[78]....
        /*0618*/ 	.word	0x00004df0
        /*061c*/ 	.word	0x000000ff
        /*0620*/ 	.word	0x00000048
        /*0624*/ 	.short	0x010b
        /*0626*/ 	.byte	0x07
	.zero		1


	//   ....[79]....
        /*0628*/ 	.word	0x00004e00
        /*062c*/ 	.word	0x000000ff
        /*0630*/ 	.word	0x00000000
        /*0634*/ 	.short	0x0101
        /*0636*/ 	.byte	0x0d
	.zero		1


	//   ....[80]....
        /*0638*/ 	.word	0x00004e10
        /*063c*/ 	.word	0x000000ff
        /*0640*/ 	.word	0x00000050
        /*0644*/ 	.short	0x010a
        /*0646*/ 	.byte	0x07
	.zero		1


	//   ....[81]....
        /*0648*/ 	.word	0x00004f60
        /*064c*/ 	.word	0x000000ff
        /*0650*/ 	.word	0x00000030
        /*0654*/ 	.short	0x010b
        /*0656*/ 	.byte	0x07
	.zero		1


	//   ....[82]....
        /*0658*/ 	.word	0x00004f70
        /*065c*/ 	.word	0x000000ff
        /*0660*/ 	.word	0x00000000
        /*0664*/ 	.short	0x0101
        /*0666*/ 	.byte	0x15
	.zero		1


	//   ....[83]....
        /*0668*/ 	.word	0x00004f80
        /*066c*/ 	.word	0x000000ff
        /*0670*/ 	.word	0x00000058
        /*0674*/ 	.short	0x010a
        /*0676*/ 	.byte	0x07
	.zero		1


	//   ....[84]....
        /*0678*/ 	.word	0x000050d0
        /*067c*/ 	.word	0x000000ff
        /*0680*/ 	.word	0x00000038
        /*0684*/ 	.short	0x010b
        /*0686*/ 	.byte	0x07
	.zero		1


	//   ....[85]....
        /*0688*/ 	.word	0x000050e0
        /*068c*/ 	.word	0x000000ff
        /*0690*/ 	.word	0x00000000
        /*0694*/ 	.short	0x0101
        /*0696*/ 	.byte	0x0f
	.zero		1


	//   ....[86]....
        /*0698*/ 	.word	0x000050f0
        /*069c*/ 	.word	0x000000ff
        /*06a0*/ 	.word	0x00000060
        /*06a4*/ 	.short	0x010a
        /*06a6*/ 	.byte	0x07
	.zero		1


	//   ....[87]....
        /*06a8*/ 	.word	0x00005270
        /*06ac*/ 	.word	0x000000ff
        /*06b0*/ 	.word	0x00000040
        /*06b4*/ 	.short	0x010b
        /*06b6*/ 	.byte	0x07
	.zero		1


	//   ....[88]....
        /*06b8*/ 	.word	0x000052b0
        /*06bc*/ 	.word	0x000000ff
        /*06c0*/ 	.word	0x00000000
        /*06c4*/ 	.short	0x0101
        /*06c6*/ 	.byte	0x0e
	.zero		1


	//   ....[89]....
        /*06c8*/ 	.word	0x000052f0
        /*06cc*/ 	.word	0x000000ff
        /*06d0*/ 	.word	0x00000068
        /*06d4*/ 	.short	0x010a
        /*06d6*/ 	.byte	0x07
	.zero		1


	//   ....[90]....
        /*06d8*/ 	.word	0x00005510
        /*06dc*/ 	.word	0x000000ff
        /*06e0*/ 	.word	0x00000048
        /*06e4*/ 	.short	0x010b
        /*06e6*/ 	.byte	0x07
	.zero		1


	//   ....[91]....
        /*06e8*/ 	.word	0x00005530
        /*06ec*/ 	.word	0x000000ff
        /*06f0*/ 	.word	0x00000000
        /*06f4*/ 	.short	0x0101
        /*06f6*/ 	.byte	0x0d
	.zero		1


	//   ....[92]....
        /*06f8*/ 	.word	0x00005580
        /*06fc*/ 	.word	0x000000ff
        /*0700*/ 	.word	0x00000050
        /*0704*/ 	.short	0x010a
        /*0706*/ 	.byte	0x07
	.zero		1


	//   ....[93]....
        /*0708*/ 	.word	0x000055a0
        /*070c*/ 	.word	0x000000ff
        /*0710*/ 	.word	0x00000058
        /*0714*/ 	.short	0x010a
        /*0716*/ 	.byte	0x07
	.zero		1


	//   ....[94]....
        /*0718*/ 	.word	0x000055c0
        /*071c*/ 	.word	0x000000ff
        /*0720*/ 	.word	0x00000060
        /*0724*/ 	.short	0x010a
        /*0726*/ 	.byte	0x07
	.zero		1


	//   ....[95]....
        /*0728*/ 	.word	0x00005610
        /*072c*/ 	.word	0x00000002
        /*0730*/ 	.word	0x00000068
        /*0734*/ 	.short	0x010a
        /*0736*/ 	.byte	0xff
	.zero		1


	//   ....[96]....
        /*0738*/ 	.word	0x00005920
        /*073c*/ 	.word	0x00000000
        /*0740*/ 	.word	0x00000080
        /*0744*/ 	.short	0x010a
        /*0746*/ 	.byte	0xff
	.zero		1


	//   ....[97]....
        /*0748*/ 	.word	0x00005a30
        /*074c*/ 	.word	0x00000000
        /*0750*/ 	.word	0x00000000
        /*0754*/ 	.short	0x0101
        /*0756*/ 	.byte	0xff
	.zero		1


	//   ....[98]....
        /*0758*/ 	.word	0x000064a0
        /*075c*/ 	.word	0x000000ff
        /*0760*/ 	.word	0x00000030
        /*0764*/ 	.short	0x010a
        /*0766*/ 	.byte	0x24
	.zero		1


	//   ....[99]....
        /*0768*/ 	.word	0x000064d0
        /*076c*/ 	.word	0x00000054
        /*0770*/ 	.word	0x000000a0
        /*0774*/ 	.short	0x010a
        /*0776*/ 	.byte	0xff
	.zero		1


	//   ....[100]....
        /*0778*/ 	.word	0x000065c0
        /*077c*/ 	.word	0x000000ff
        /*0780*/ 	.word	0x00000030
        /*0784*/ 	.short	0x010a
        /*0786*/ 	.byte	0x24
	.zero		1


	//   ....[101]....
        /*0788*/ 	.word	0x000066b0
        /*078c*/ 	.word	0x00000054
        /*0790*/ 	.word	0x000000a0
        /*0794*/ 	.short	0x010a
        /*0796*/ 	.byte	0xff
	.zero		1


	//   ....[102]....
        /*0798*/ 	.word	0x00006c80
        /*079c*/ 	.word	0x00000000
        /*07a0*/ 	.word	0x00000000
        /*07a4*/ 	.short	0x0101
        /*07a6*/ 	.byte	0xff
	.zero		1


	//   ....[103]....
        /*07a8*/ 	.word	0x00006c90
        /*07ac*/ 	.word	0x00000002
        /*07b0*/ 	.word	0x00000030
        /*07b4*/ 	.short	0x010a
        /*07b6*/ 	.byte	0xff
	.zero		1


	//   ....[104]....
        /*07b8*/ 	.word	0x00006d70
        /*07bc*/ 	.word	0x00000002
        /*07c0*/ 	.word	0x00000030
        /*07c4*/ 	.short	0x010a
        /*07c6*/ 	.byte	0xff
	.zero		1


	//   ....[105]....
        /*07c8*/ 	.word	0x000073d0
        /*07cc*/ 	.word	0x00000010
        /*07d0*/ 	.word	0x00000000
        /*07d4*/ 	.short	0x0101
        /*07d6*/ 	.byte	0xff
	.zero		1


	//   ....[106]....
        /*07d8*/ 	.word	0x000073f0
        /*07dc*/ 	.word	0x00000000
        /*07e0*/ 	.word	0x00000030
        /*07e4*/ 	.short	0x010a
        /*07e6*/ 	.byte	0xff
	.zero		1


	//   ....[107]....
        /*07e8*/ 	.word	0x000074c0
        /*07ec*/ 	.word	0x00000000
        /*07f0*/ 	.word	0x00000030
        /*07f4*/ 	.short	0x010a
        /*07f6*/ 	.byte	0xff
	.zero		1


	//   ....[108]....
        /*07f8*/ 	.word	0x00007b30
        /*07fc*/ 	.word	0x00000010
        /*0800*/ 	.word	0x00000000
        /*0804*/ 	.short	0x0101
        /*0806*/ 	.byte	0xff
	.zero		1


	//   ....[109]....
        /*0808*/ 	.word	0x00007b50
        /*080c*/ 	.word	0x00000000
        /*0810*/ 	.word	0x00000030
        /*0814*/ 	.short	0x010a
        /*0816*/ 	.byte	0xff
	.zero		1


	//   ....[110]....
        /*0818*/ 	.word	0x00007c20
        /*081c*/ 	.word	0x00000000
        /*0820*/ 	.word	0x00000030
        /*0824*/ 	.short	0x010a
        /*0826*/ 	.byte	0xff
	.zero		1


	//   ....[111]....
        /*0828*/ 	.word	0x000082c0
        /*082c*/ 	.word	0x00000010
        /*0830*/ 	.word	0x00000000
        /*0834*/ 	.short	0x0101
        /*0836*/ 	.byte	0xff
	.zero		1


	//   ....[112]....
        /*0838*/ 	.word	0x000082e0
        /*083c*/ 	.word	0x00000000
        /*0840*/ 	.word	0x00000030
        /*0844*/ 	.short	0x010a
        /*0846*/ 	.byte	0xff
	.zero		1


	//   ....[113]....
        /*0848*/ 	.word	0x000083b0
        /*084c*/ 	.word	0x00000000
        /*0850*/ 	.word	0x00000030
        /*0854*/ 	.short	0x010a
        /*0856*/ 	.byte	0xff
	.zero		1


	//   ....[114]....
        /*0858*/ 	.word	0x00008a90
        /*085c*/ 	.word	0x00000010
        /*0860*/ 	.word	0x00000000
        /*0864*/ 	.short	0x0101
        /*0866*/ 	.byte	0xff
	.zero		1


	//   ....[115]....
        /*0868*/ 	.word	0x00008ab0
        /*086c*/ 	.word	0x00000000
        /*0870*/ 	.word	0x00000030
        /*0874*/ 	.short	0x010a
        /*0876*/ 	.byte	0xff
	.zero		1


	//   ....[116]....
        /*0878*/ 	.word	0x00008b80
        /*087c*/ 	.word	0x00000000
        /*0880*/ 	.word	0x00000030
        /*0884*/ 	.short	0x010a
        /*0886*/ 	.byte	0xff
	.zero		1


	//   ....[117]....
        /*0888*/ 	.word	0x00009230
        /*088c*/ 	.word	0x00000010
        /*0890*/ 	.word	0x00000000
        /*0894*/ 	.short	0x0101
        /*0896*/ 	.byte	0xff
	.zero		1


	//   ....[118]....
        /*0898*/ 	.word	0x00009250
        /*089c*/ 	.word	0x00000000
        /*08a0*/ 	.word	0x00000030
        /*08a4*/ 	.short	0x010a
        /*08a6*/ 	.byte	0xff
	.zero		1


	//   ....[119]....
        /*08a8*/ 	.word	0x00009320
        /*08ac*/ 	.word	0x00000000
        /*08b0*/ 	.word	0x00000030
        /*08b4*/ 	.short	0x010a
        /*08b6*/ 	.byte	0xff
	.zero		1


	//   ....[120]....
        /*08b8*/ 	.word	0x000099d0
        /*08bc*/ 	.word	0x00000010
        /*08c0*/ 	.word	0x00000000
        /*08c4*/ 	.short	0x0101
        /*08c6*/ 	.byte	0xff
	.zero		1


	//   ....[121]....
        /*08c8*/ 	.word	0x000099f0
        /*08cc*/ 	.word	0x00000000
        /*08d0*/ 	.word	0x00000030
        /*08d4*/ 	.short	0x010a
        /*08d6*/ 	.byte	0xff
	.zero		1


	//   ....[122]....
        /*08d8*/ 	.word	0x00009ac0
        /*08dc*/ 	.word	0x00000000
        /*08e0*/ 	.word	0x00000030
        /*08e4*/ 	.short	0x010a
        /*08e6*/ 	.byte	0xff
	.zero		1


	//   ....[123]....
        /*08e8*/ 	.word	0x00009d40
        /*08ec*/ 	.word	0x000000ff
        /*08f0*/ 	.word	0x00000000
        /*08f4*/ 	.short	0x0101
        /*08f6*/ 	.byte	0x05
	.zero		1


	//   ....[124]....
        /*08f8*/ 	.word	0x0000a180
        /*08fc*/ 	.word	0x00000000
        /*0900*/ 	.word	0x00000000
        /*0904*/ 	.short	0x0101
        /*0906*/ 	.byte	0xff
	.zero		1


	//   ....[125]....
        /*0908*/ 	.word	0x0000a400
        /*090c*/ 	.word	0x000000ff
        /*0910*/ 	.word	0x00000000
        /*0914*/ 	.short	0x0101
        /*0916*/ 	.byte	0x04
	.zero		1


	//   ....[126]....
        /*0918*/ 	.word	0x0000a420
        /*091c*/ 	.word	0x00000002
        /*0920*/ 	.word	0x000000f0
        /*0924*/ 	.short	0x010a
        /*0926*/ 	.byte	0xff
	.zero		1


	//   ....[127]....
        /*0928*/ 	.word	0x0000a490
        /*092c*/ 	.word	0x00000002
        /*0930*/ 	.word	0x00000018
        /*0934*/ 	.short	0x010a
        /*0936*/ 	.byte	0xff
	.zero		1


	//   ....[128]....
        /*0938*/ 	.word	0x0000a4f0
        /*093c*/ 	.word	0x00000002
        /*0940*/ 	.word	0x00000018
        /*0944*/ 	.short	0x010a
        /*0946*/ 	.byte	0xff
	.zero		1


	//   ....[129]....
        /*0948*/ 	.word	0x0000a540
        /*094c*/ 	.word	0x00000002
        /*0950*/ 	.word	0x00000080
        /*0954*/ 	.short	0x010a
        /*0956*/ 	.byte	0xff
	.zero		1


	//   ....[130]....
        /*0958*/ 	.word	0x0000a5a0
        /*095c*/ 	.word	0x00000000
        /*0960*/ 	.word	0x00000000
        /*0964*/ 	.short	0x010a
        /*0966*/ 	.byte	0xff
	.zero		1


	//   ....[131]....
        /*0968*/ 	.word	0x0000a600
        /*096c*/ 	.word	0x00000000
        /*0970*/ 	.word	0x00000000
        /*0974*/ 	.short	0x010a
        /*0976*/ 	.byte	0xff
	.zero		1


	//   ....[132]....
        /*0978*/ 	.word	0x0000a650
        /*097c*/ 	.word	0x00000000
        /*0980*/ 	.word	0x000000e0
        /*0984*/ 	.short	0x010a
        /*0986*/ 	.byte	0xff
	.zero		1


	//   ....[133]....
        /*0988*/ 	.word	0x0000a6b0
        /*098c*/ 	.word	0x00000000
        /*0990*/ 	.word	0x00000090
        /*0994*/ 	.short	0x010a
        /*0996*/ 	.byte	0xff
	.zero		1


	//   ....[134]....
        /*0998*/ 	.word	0x0000a700
        /*099c*/ 	.word	0x00000000
        /*09a0*/ 	.word	0x00000080
        /*09a4*/ 	.short	0x010a
        /*09a6*/ 	.byte	0xff
	.zero		1


	//   ....[135]....
        /*09a8*/ 	.word	0x0000a760
        /*09ac*/ 	.word	0x00000000
        /*09b0*/ 	.word	0x00000090
        /*09b4*/ 	.short	0x010a
        /*09b6*/ 	.byte	0xff
	.zero		1


	//   ....[136]....
        /*09b8*/ 	.word	0x0000a7b0
        /*09bc*/ 	.word	0x00000000
        /*09c0*/ 	.word	0x00000080
        /*09c4*/ 	.short	0x010a
        /*09c6*/ 	.byte	0xff
	.zero		1


	//   ....[137]....
        /*09c8*/ 	.word	0x0000a810
        /*09cc*/ 	.word	0x00000002
        /*09d0*/ 	.word	0x000000c0
        /*09d4*/ 	.short	0x010a
        /*09d6*/ 	.byte	0xff
	.zero		1


	//   ....[138]....
        /*09d8*/ 	.word	0x0000a870
        /*09dc*/ 	.word	0x00000000
        /*09e0*/ 	.word	0x00000000
        /*09e4*/ 	.short	0x010a
        /*09e6*/ 	.byte	0xff
	.zero		1


	//   ....[139]....
        /*09e8*/ 	.word	0x0000a8d0
        /*09ec*/ 	.word	0x00000000
        /*09f0*/ 	.word	0x00000000
        /*09f4*/ 	.short	0x010a
        /*09f6*/ 	.byte	0xff
	.zero		1


	//   ....[140]....
        /*09f8*/ 	.word	0x0000a930
        /*09fc*/ 	.word	0x00000000
        /*0a00*/ 	.word	0x00000000
        /*0a04*/ 	.short	0x010a
        /*0a06*/ 	.byte	0xff
	.zero		1


	//   ....[141]....
        /*0a08*/ 	.word	0x0000a990
        /*0a0c*/ 	.word	0x00000000
        /*0a10*/ 	.word	0x00000000
        /*0a14*/ 	.short	0x010a
        /*0a16*/ 	.byte	0xff
	.zero		1


	//   ....[142]....
        /*0a18*/ 	.word	0x0000a9f0
        /*0a1c*/ 	.word	0x00000000
        /*0a20*/ 	.word	0x00000000
        /*0a24*/ 	.short	0x010a
        /*0a26*/ 	.byte	0xff
	.zero		1


	//   ....[143]....
        /*0a28*/ 	.word	0x0000aa40
        /*0a2c*/ 	.word	0x00000000
        /*0a30*/ 	.word	0x00000080
        /*0a34*/ 	.short	0x010a
        /*0a36*/ 	.byte	0xff
	.zero		1


	//   ....[144]....
        /*0a38*/ 	.word	0x0000aaa0
        /*0a3c*/ 	.word	0x00000000
        /*0a40*/ 	.word	0x00000078
        /*0a44*/ 	.short	0x010a
        /*0a46*/ 	.byte	0xff
	.zero		1


	//   ....[145]....
        /*0a48*/ 	.word	0x0000ab00
        /*0a4c*/ 	.word	0x00000000
        /*0a50*/ 	.word	0x00000050
        /*0a54*/ 	.short	0x010a
        /*0a56*/ 	.byte	0xff
	.zero		1


	//   ....[146]....
        /*0a58*/ 	.word	0x0000ab60
        /*0a5c*/ 	.word	0x00000000
        /*0a60*/ 	.word	0x00000058
        /*0a64*/ 	.short	0x010a
        /*0a66*/ 	.byte	0xff
	.zero		1


	//   ....[147]....
        /*0a68*/ 	.word	0x0000abc0
        /*0a6c*/ 	.word	0x00000000
        /*0a70*/ 	.word	0x00000060
        /*0a74*/ 	.short	0x010a
        /*0a76*/ 	.byte	0xff
	.zero		1


	//   ....[148]....
        /*0a78*/ 	.word	0x0000ac20
        /*0a7c*/ 	.word	0x00000000
        /*0a80*/ 	.word	0x00000068
        /*0a84*/ 	.short	0x010a
        /*0a86*/ 	.byte	0xff
	.zero		1


	//   ....[149]....
        /*0a88*/ 	.word	0x0000ac80
        /*0a8c*/ 	.word	0x00000000
        /*0a90*/ 	.word	0x00000050
        /*0a94*/ 	.short	0x010a
        /*0a96*/ 	.byte	0xff
	.zero		1


	//   ....[150]....
        /*0a98*/ 	.word	0x0000ace0
        /*0a9c*/ 	.word	0x00000000
        /*0aa0*/ 	.word	0x00000058
        /*0aa4*/ 	.short	0x010a
        /*0aa6*/ 	.byte	0xff
	.zero		1


	//   ....[151]....
        /*0aa8*/ 	.word	0x0000ad40
        /*0aac*/ 	.word	0x00000000
        /*0ab0*/ 	.word	0x00000060
        /*0ab4*/ 	.short	0x010a
        /*0ab6*/ 	.byte	0xff
	.zero		1


	//   ....[152]....
        /*0ab8*/ 	.word	0x0000ada0
        /*0abc*/ 	.word	0x00000000
        /*0ac0*/ 	.word	0x00000068
        /*0ac4*/ 	.short	0x010a
        /*0ac6*/ 	.byte	0xff
	.zero		1


	//   ....[153]....
        /*0ac8*/ 	.word	0x0000ae00
        /*0acc*/ 	.word	0x00000000
        /*0ad0*/ 	.word	0x00000050
        /*0ad4*/ 	.short	0x010a
        /*0ad6*/ 	.byte	0xff
	.zero		1


	//   ....[154]....
        /*0ad8*/ 	.word	0x0000ae60
        /*0adc*/ 	.word	0x00000000
        /*0ae0*/ 	.word	0x00000058
        /*0ae4*/ 	.short	0x010a
        /*0ae6*/ 	.byte	0xff
	.zero		1


	//   ....[155]....
        /*0ae8*/ 	.word	0x0000aec0
        /*0aec*/ 	.word	0x00000002
        /*0af0*/ 	.word	0x00000060
        /*0af4*/ 	.short	0x010a
        /*0af6*/ 	.byte	0xff
	.zero		1


	//   ....[156]....
        /*0af8*/ 	.word	0x0000af10
        /*0afc*/ 	.word	0x00000000
        /*0b00*/ 	.word	0x00000080
        /*0b04*/ 	.short	0x010a
        /*0b06*/ 	.byte	0xff
	.zero		1


	//   ....[157]....
        /*0b08*/ 	.word	0x0000af70
        /*0b0c*/ 	.word	0x00000002
        /*0b10*/ 	.word	0x00000030
        /*0b14*/ 	.short	0x010a
        /*0b16*/ 	.byte	0xff
	.zero		1


	//   ....[158]....
        /*0b18*/ 	.word	0x0000afc0
        /*0b1c*/ 	.word	0x00000054
        /*0b20*/ 	.word	0x000000a0
        /*0b24*/ 	.short	0x010a
        /*0b26*/ 	.byte	0xff
	.zero		1


	//   ....[159]....
        /*0b28*/ 	.word	0x0000b010
        /*0b2c*/ 	.word	0x00000002
        /*0b30*/ 	.word	0x00000030
        /*0b34*/ 	.short	0x010a
        /*0b36*/ 	.byte	0xff
	.zero		1


	//   ....[160]....
        /*0b38*/ 	.word	0x0000b060
        /*0b3c*/ 	.word	0x00000000
        /*0b40*/ 	.word	0x00000030
        /*0b44*/ 	.short	0x010a
        /*0b46*/ 	.byte	0xff
	.zero		1


	//   ....[161]....
        /*0b48*/ 	.word	0x0000b0b0
        /*0b4c*/ 	.word	0x00000000
        /*0b50*/ 	.word	0x00000030
        /*0b54*/ 	.short	0x010a
        /*0b56*/ 	.byte	0xff
	.zero		1


	//   ....[162]....
        /*0b58*/ 	.word	0x0000b100
        /*0b5c*/ 	.word	0x00000000
        /*0b60*/ 	.word	0x00000030
        /*0b64*/ 	.short	0x010a
        /*0b66*/ 	.byte	0xff
	.zero		1


	//   ....[163]....
        /*0b68*/ 	.word	0x0000b150
        /*0b6c*/ 	.word	0x00000000
        /*0b70*/ 	.word	0x00000030
        /*0b74*/ 	.short	0x010a
        /*0b76*/ 	.byte	0xff
	.zero		1


	//   ....[164]....
        /*0b78*/ 	.word	0x0000b1a0
        /*0b7c*/ 	.word	0x00000000
        /*0b80*/ 	.word	0x00000030
        /*0b84*/ 	.short	0x010a
        /*0b86*/ 	.byte	0xff
	.zero		1


	//   ....[165]....
        /*0b88*/ 	.word	0x0000b1f0
        /*0b8c*/ 	.word	0x00000000
        /*0b90*/ 	.word	0x00000030
        /*0b94*/ 	.short	0x010a
        /*0b96*/ 	.byte	0xff
	.zero		1


	//----- nvinfo : EIATTR_NUM_MBARRIERS
	.align		4
.L_47:
        /*0b98*/ 	.byte	0x03, 0x38
        /*0b9a*/ 	.short	0x0020


	//----- nvinfo : EIATTR_EXIT_INSTR_OFFSETS
	.align		4
        /*0b9c*/ 	.byte	0x04, 0x1c
        /*0b9e*/ 	.short	(.L_49 - .L_48)


	//   ....[0]....
.L_48:
        /*0ba0*/ 	.word	0x00002a20


	//   ....[1]....
        /*0ba4*/ 	.word	0x00002f10


	//   ....[2]....
        /*0ba8*/ 	.word	0x00002f70


	//   ....[3]....
        /*0bac*/ 	.word	0x00004030


	//   ....[4]....
        /*0bb0*/ 	.word	0x00005640


	//   ....[5]....
        /*0bb4*/ 	.word	0x00005680


	//   ....[6]....
        /*0bb8*/ 	.word	0x0000a2f0


	//   ....[7]....
        /*0bbc*/ 	.word	0x0000a370


	//   ....[8]....
        /*0bc0*/ 	.word	0x0000a3a0


	//   ....[9]....
        /*0bc4*/ 	.word	0x0000a410


	//----- nvinfo : EIATTR_MAX_THREADS
	.align		4
.L_49:
        /*0bc8*/ 	.byte	0x04, 0x05
        /*0bca*/ 	.short	(.L_51 - .L_50)
.L_50:
        /*0bcc*/ 	.word	0x00000100
        /*0bd0*/ 	.word	0x00000001
        /*0bd4*/ 	.word	0x00000001


	//----- nvinfo : EIATTR_CRS_STACK_SIZE
	.align		4
.L_51:
        /*0bd8*/ 	.byte	0x04, 0x1e
        /*0bda*/ 	.short	(.L_53 - .L_52)
.L_52:
        /*0bdc*/ 	.word	0x00000000


	//----- nvinfo : EIATTR_CBANK_PARAM_SIZE
	.align		4
.L_53:
        /*0be0*/ 	.byte	0x03, 0x19
        /*0be2*/ 	.short	0x0800


	//----- nvinfo : EIATTR_PARAM_CBANK
	.align		4
        /*0be4*/ 	.byte	0x04, 0x0a
        /*0be6*/ 	.short	(.L_55 - .L_54)
	.align		4
.L_54:
        /*0be8*/ 	.word	index@(.nv.constant0._ZN7cutlass13device_kernelINS_4gemm6kernel13GemmUniversalIN4cute5tupleIJiiiiEEENS1_10collective13CollectiveMmaINS1_35MainloopSm100TmaUmmaWarpSpecializedILi3ELi2ELi4ENS5_IJNS4_1CILi1EEESB_SB_EEEEENS5_IJNSA_ILi128EEESE_NSA_ILi64EEEEEEfNS5_IJSB_llEEEfSH_NS4_8TiledMMAINS4_8MMA_AtomIJNS4_17SM100_MMA_TF32_SSINS_10tfloat32_tESL_fLi128ELi128ELNS4_4UMMA5MajorE1ELSN_1ELNSM_7ScaleInE0ELSO_0EEEEEENS4_6LayoutISC_NS5_IJNSA_ILi0EEESS_SS_EEEEENS5_IJNS4_10UnderscoreESV_SV_EEEEENS4_13SM90_TMA_LOADENS4_14ComposedLayoutINS4_7SwizzleILi2ELi5ELi2EEENS4_18smem_ptr_flag_bitsILi32EEENSR_INS5_IJNSA_ILi32EEENSA_ILi4EEEEEENS5_IJSB_S14_EEEEEEEvNS4_8identityESY_S19_vS1A_EENS_8epilogue10collective18CollectiveEpilogueINS1C_23Sm100TmaWarpSpecializedILi4ELi2ELi16ELb1ELb0EEEJSG_NS5_IJNSR_ISE_SB_EENSR_INSA_ILi16EEESB_EEEEEfNS5_IJlSB_lEEEfS1L_NS1C_6fusion15FusionCallbacksIS1G_NS1M_17LinearCombinationIffffLNS_15FloatRoundStyleE2EEESG_S1K_JEEENS4_5SM1004TMEM4LOAD26SM100_TMEM_LOAD_32dp32b16xESY_NSZ_INS10_ILi2ELi4ELi3EEES13_NSR_INS5_IJNSA_ILi8EEES1I_EEENS5_IJS1I_SB_EEEEEEENS4_39AutoVectorizingCopyWithAssumedAlignmentILi128EEENS4_14SM90_TMA_STOREES21_S23_S23_EEEvvEEEEvNT_6ParamsE)
        /*0bec*/ 	.short	0x0380
        /*0bee*/ 	.short	0x0800


	//----- nvinfo : EIATTR_SW_WAR
	.align		4
.L_55:
        /*0bf0*/ 	.byte	0x04, 0x36
        /*0bf2*/ 	.short	(.L_57 - .L_56)
.L_56:
        /*0bf4*/ 	.word	0x00000008
.L_57:


//--------------------- .nv.callgraph             --------------------------
	.section	.nv.callgraph,"",@"SHT_CUDA_CALLGRAPH"
	.align	4
	.sectionentsize	8
	.align		4
        /*0000*/ 	.word	0x00000000
	.align		4
        /*0004*/ 	.word	0xffffffff
	.align		4
        /*0008*/ 	.word	index@(_ZN7cutlass13device_kernelINS_4gemm6kernel13GemmUniversalIN4cute5tupleIJiiiiEEENS1_10collective13CollectiveMmaINS1_35MainloopSm100TmaUmmaWarpSpecializedILi3ELi2ELi4ENS5_IJNS4_1CILi1EEESB_SB_EEEEENS5_IJNSA_ILi128EEESE_NSA_ILi64EEEEEEfNS5_IJSB_llEEEfSH_NS4_8TiledMMAINS4_8MMA_AtomIJNS4_17SM100_MMA_TF32_SSINS_10tfloat32_tESL_fLi128ELi128ELNS4_4UMMA5MajorE1ELSN_1ELNSM_7ScaleInE0ELSO_0EEEEEENS4_6LayoutISC_NS5_IJNSA_ILi0EEESS_SS_EEEEENS5_IJNS4_10UnderscoreESV_SV_EEEEENS4_13SM90_TMA_LOADENS4_14ComposedLayoutINS4_7SwizzleILi2ELi5ELi2EEENS4_18smem_ptr_flag_bitsILi32EEENSR_INS5_IJNSA_ILi32EEENSA_ILi4EEEEEENS5_IJSB_S14_EEEEEEEvNS4_8identityESY_S19_vS1A_EENS_8epilogue10collective18CollectiveEpilogueINS1C_23Sm100TmaWarpSpecializedILi4ELi2ELi16ELb1ELb0EEEJSG_NS5_IJNSR_ISE_SB_EENSR_INSA_ILi16EEESB_EEEEEfNS5_IJlSB_lEEEfS1L_NS1C_6fusion15FusionCallbacksIS1G_NS1M_17LinearCombinationIffffLNS_15FloatRoundStyleE2EEESG_S1K_JEEENS4_5SM1004TMEM4LOAD26SM100_TMEM_LOAD_32dp32b16xESY_NSZ_INS10_ILi2ELi4ELi3EEES13_NSR_INS5_IJNSA_ILi8EEES1I_EEENS5_IJS1I_SB_EEEEEEENS4_39AutoVectorizingCopyWithAssumedAlignmentILi128EEENS4_14SM90_TMA_STOREES21_S23_S23_EEEvvEEEEvNT_6ParamsE)
	.align		4
        /*000c*/ 	.word	index@(__assertfail)
	.align		4
        /*0010*/ 	.word	0x00000000
	.align		4
        /*0014*/ 	.word	0xfffffffe
	.align		4
        /*0018*/ 	.word	0x00000000
	.align		4
        /*001c*/ 	.word	0xfffffffd
	.align		4
        /*0020*/ 	.word	0x00000000
	.align		4
        /*0024*/ 	.word	0xfffffffc


//--------------------- .nv.constant4             --------------------------
	.section	.nv.constant4,"a",@progbits
	.align	8
	.align		8
.nv.constant4:
        /*0000*/ 	.dword	__assertfail
	.align		8
        /*0008*/ 	.dword	__unnamed_1
	.align		8
        /*0010*/ 	.dword	__unnamed_2
	.align		8
        /*0018*/ 	.dword	_ZN40_INTERNAL_03a39e49_4_k_cu_1da23559_368254cuda3std3__45__cpo5beginE
	.align		8
        /*0020*/ 	.dword	_ZN40_INTERNAL_03a39e49_4_k_cu_1da23559_368254cuda3std3__45__cpo3endE
	.align		8
        /*0028*/ 	.dword	_ZN40_INTERNAL_03a39e49_4_k_cu_1da23559_368254cuda3std3__45__cpo6cbeginE
	.align		8
        /*0030*/ 	.dword	_ZN40_INTERNAL_03a39e49_4_k_cu_1da23559_368254cuda3std3__45__cpo4cendE
	.align		8
        /*0038*/ 	.dword	_ZN40_INTERNAL_03a39e49_4_k_cu_1da23559_368254cuda3std3__442_GLOBAL__N__03a39e49_4_k_cu_1da23559_368256ignoreE
	.align		8
        /*0040*/ 	.dword	_ZN40_INTERNAL_03a39e49_4_k_cu_1da23559_368254cuda3std3__419piecewise_constructE
	.align		8
        /*0048*/ 	.dword	_ZN40_INTERNAL_03a39e49_4_k_cu_1da23559_368254cuda3std3__48in_placeE
	.align		8
        /*0050*/ 	.dword	_ZN40_INTERNAL_03a39e49_4_k_cu_1da23559_368254cuda3std6ranges3__45__cpo4swapE
	.align		8
        /*0058*/ 	.dword	_ZN40_INTERNAL_03a39e49_4_k_cu_1da23559_368254cuda3std6ranges3__45__cpo9iter_moveE
	.align		8
        /*0060*/ 	.dword	_ZN40_INTERNAL_03a39e49_4_k_cu_1da23559_368254cute7productE
	.align		8
        /*0068*/ 	.dword	_ZN40_INTERNAL_03a39e49_4_k_cu_1da23559_368254cute1_E
	.align		8
        /*0070*/ 	.dword	$str$25
	.align		8
        /*0078*/ 	.dword	$str$26
	.align		8
        /*0080*/ 	.dword	$str$27
	.align		8
        /*0088*/ 	.dword	$str$28


//--------------------- .text._ZN7cutlass13device_kernelINS_4gemm6kernel13GemmUniversalIN4cute5tupleIJiiiiEEENS1_10collective13CollectiveMmaINS1_35MainloopSm100TmaUmmaWarpSpecializedILi3ELi2ELi4ENS5_IJNS4_1CILi1EEESB_SB_EEEEENS5_IJNSA_ILi128EEESE_NSA_ILi64EEEEEEfNS5_IJSB_llEEEfSH_NS4_8TiledMMAINS4_8MMA_AtomIJNS4_17SM100_MMA_TF32_SSINS_10tfloat32_tESL_fLi128ELi128ELNS4_4UMMA5MajorE1ELSN_1ELNSM_7ScaleInE0ELSO_0EEEEEENS4_6LayoutISC_NS5_IJNSA_ILi0EEESS_SS_EEEEENS5_IJNS4_10UnderscoreESV_SV_EEEEENS4_13SM90_TMA_LOADENS4_14ComposedLayoutINS4_7SwizzleILi2ELi5ELi2EEENS4_18smem_ptr_flag_bitsILi32EEENSR_INS5_IJNSA_ILi32EEENSA_ILi4EEEEEENS5_IJSB_S14_EEEEEEEvNS4_8identityESY_S19_vS1A_EENS_8epilogue10collective18CollectiveEpilogueINS1C_23Sm100TmaWarpSpecializedILi4ELi2ELi16ELb1ELb0EEEJSG_NS5_IJNSR_ISE_SB_EENSR_INSA_ILi16EEESB_EEEEEfNS5_IJlSB_lEEEfS1L_NS1C_6fusion15FusionCallbacksIS1G_NS1M_17LinearCombinationIffffLNS_15FloatRoundStyleE2EEESG_S1K_JEEENS4_5SM1004TMEM4LOAD26SM100_TMEM_LOAD_32dp32b16xESY_NSZ_INS10_ILi2ELi4ELi3EEES13_NSR_INS5_IJNSA_ILi8EEES1I_EEENS5_IJS1I_SB_EEEEEEENS4_39AutoVectorizingCopyWithAssumedAlignmentILi128EEENS4_14SM90_TMA_STOREES21_S23_S23_EEEvvEEEEvNT_6ParamsE --------------------------
	.section	.text._ZN7cutlass13device_kernelINS_4gemm6kernel13GemmUniversalIN4cute5tupleIJiiiiEEENS1_10collective13CollectiveMmaINS1_35MainloopSm100TmaUmmaWarpSpecializedILi3ELi2ELi4ENS5_IJNS4_1CILi1EEESB_SB_EEEEENS5_IJNSA_ILi128EEESE_NSA_ILi64EEEEEEfNS5_IJSB_llEEEfSH_NS4_8TiledMMAINS4_8MMA_AtomIJNS4_17SM100_MMA_TF32_SSINS_10tfloat32_tESL_fLi128ELi128ELNS4_4UMMA5MajorE1ELSN_1ELNSM_7ScaleInE0ELSO_0EEEEEENS4_6LayoutISC_NS5_IJNSA_ILi0EEESS_SS_EEEEENS5_IJNS4_10UnderscoreESV_SV_EEEEENS4_13SM90_TMA_LOADENS4_14ComposedLayoutINS4_7SwizzleILi2ELi5ELi2EEENS4_18smem_ptr_flag_bitsILi32EEENSR_INS5_IJNSA_ILi32EEENSA_ILi4EEEEEENS5_IJSB_S14_EEEEEEEvNS4_8identityESY_S19_vS1A_EENS_8epilogue10collective18CollectiveEpilogueINS1C_23Sm100TmaWarpSpecializedILi4ELi2ELi16ELb1ELb0EEEJSG_NS5_IJNSR_ISE_SB_EENSR_INSA_ILi16EEESB_EEEEEfNS5_IJlSB_lEEEfS1L_NS1C_6fusion15FusionCallbacksIS1G_NS1M_17LinearCombinationIffffLNS_15FloatRoundStyleE2EEESG_S1K_JEEENS4_5SM1004TMEM4LOAD26SM100_TMEM_LOAD_32dp32b16xESY_NSZ_INS10_ILi2ELi4ELi3EEES13_NSR_INS5_IJNSA_ILi8EEES1I_EEENS5_IJS1I_SB_EEEEEEENS4_39AutoVectorizingCopyWithAssumedAlignmentILi128EEENS4_14SM90_TMA_STOREES21_S23_S23_EEEvvEEEEvNT_6ParamsE,"ax",@progbits
	.align	128
.text._ZN7cutlass13device_kernelINS_4gemm6kernel13GemmUniversalIN4cute5tupleIJiiiiEEENS1_10collective13CollectiveMmaINS1_35MainloopSm100TmaUmmaWarpSpecializedILi3ELi2ELi4ENS5_IJNS4_1CILi1EEESB_SB_EEEEENS5_IJNSA_ILi128EEESE_NSA_ILi64EEEEEEfNS5_IJSB_llEEEfSH_NS4_8TiledMMAINS4_8MMA_AtomIJNS4_17SM100_MMA_TF32_SSINS_10tfloat32_tESL_fLi128ELi128ELNS4_4UMMA5MajorE1ELSN_1ELNSM_7ScaleInE0ELSO_0EEEEEENS4_6LayoutISC_NS5_IJNSA_ILi0EEESS_SS_EEEEENS5_IJNS4_10UnderscoreESV_SV_EEEEENS4_13SM90_TMA_LOADENS4_14ComposedLayoutINS4_7SwizzleILi2ELi5ELi2EEENS4_18smem_ptr_flag_bitsILi32EEENSR_INS5_IJNSA_ILi32EEENSA_ILi4EEEEEENS5_IJSB_S14_EEEEEEEvNS4_8identityESY_S19_vS1A_EENS_8epilogue10collective18CollectiveEpilogueINS1C_23Sm100TmaWarpSpecializedILi4ELi2ELi16ELb1ELb0EEEJSG_NS5_IJNSR_ISE_SB_EENSR_INSA_ILi16EEESB_EEEEEfNS5_IJlSB_lEEEfS1L_NS1C_6fusion15FusionCallbacksIS1G_NS1M_17LinearCombinationIffffLNS_15FloatRoundStyleE2EEESG_S1K_JEEENS4_5SM1004TMEM4LOAD26SM100_TMEM_LOAD_32dp32b16xESY_NSZ_INS10_ILi2ELi4ELi3EEES13_NSR_INS5_IJNSA_ILi8EEES1I_EEENS5_IJS1I_SB_EEEEEEENS4_39AutoVectorizingCopyWithAssumedAlignmentILi128EEENS4_14SM90_TMA_STOREES21_S23_S23_EEEvvEEEEvNT_6ParamsE:
        .type           _ZN7cutlass13device_kernelINS_4gemm6kernel13GemmUniversalIN4cute5tupleIJiiiiEEENS1_10collective13CollectiveMmaINS1_35MainloopSm100TmaUmmaWarpSpecializedILi3ELi2ELi4ENS5_IJNS4_1CILi1EEESB_SB_EEEEENS5_IJNSA_ILi128EEESE_NSA_ILi64EEEEEEfNS5_IJSB_llEEEfSH_NS4_8TiledMMAINS4_8MMA_AtomIJNS4_17SM100_MMA_TF32_SSINS_10tfloat32_tESL_fLi128ELi128ELNS4_4UMMA5MajorE1ELSN_1ELNSM_7ScaleInE0ELSO_0EEEEEENS4_6LayoutISC_NS5_IJNSA_ILi0EEESS_SS_EEEEENS5_IJNS4_10UnderscoreESV_SV_EEEEENS4_13SM90_TMA_LOADENS4_14ComposedLayoutINS4_7SwizzleILi2ELi5ELi2EEENS4_18smem_ptr_flag_bitsILi32EEENSR_INS5_IJNSA_ILi32EEENSA_ILi4EEEEEENS5_IJSB_S14_EEEEEEEvNS4_8identityESY_S19_vS1A_EENS_8epilogue10collective18CollectiveEpilogueINS1C_23Sm100TmaWarpSpecializedILi4ELi2ELi16ELb1ELb0EEEJSG_NS5_IJNSR_ISE_SB_EENSR_INSA_ILi16EEESB_EEEEEfNS5_IJlSB_lEEEfS1L_NS1C_6fusion15FusionCallbacksIS1G_NS1M_17LinearCombinationIffffLNS_15FloatRoundStyleE2EEESG_S1K_JEEENS4_5SM1004TMEM4LOAD26SM100_TMEM_LOAD_32dp32b16xESY_NSZ_INS10_ILi2ELi4ELi3EEES13_NSR_INS5_IJNSA_ILi8EEES1I_EEENS5_IJS1I_SB_EEEEEEENS4_39AutoVectorizingCopyWithAssumedAlignmentILi128EEENS4_14SM90_TMA_STOREES21_S23_S23_EEEvvEEEEvNT_6ParamsE,@function
        .size           _ZN7cutlass13device_kernelINS_4gemm6kernel13GemmUniversalIN4cute5tupleIJiiiiEEENS1_10collective13CollectiveMmaINS1_35MainloopSm100TmaUmmaWarpSpecializedILi3ELi2ELi4ENS5_IJNS4_1CILi1EEESB_SB_EEEEENS5_IJNSA_ILi128EEESE_NSA_ILi64EEEEEEfNS5_IJSB_llEEEfSH_NS4_8TiledMMAINS4_8MMA_AtomIJNS4_17SM100_MMA_TF32_SSINS_10tfloat32_tESL_fLi128ELi128ELNS4_4UMMA5MajorE1ELSN_1ELNSM_7ScaleInE0ELSO_0EEEEEENS4_6LayoutISC_NS5_IJNSA_ILi0EEESS_SS_EEEEENS5_IJNS4_10UnderscoreESV_SV_EEEEENS4_13SM90_TMA_LOADENS4_14ComposedLayoutINS4_7SwizzleILi2ELi5ELi2EEENS4_18smem_ptr_flag_bitsILi32EEENSR_INS5_IJNSA_ILi32EEENSA_ILi4EEEEEENS5_IJSB_S14_EEEEEEEvNS4_8identityESY_S19_vS1A_EENS_8epilogue10collective18CollectiveEpilogueINS1C_23Sm100TmaWarpSpecializedILi4ELi2ELi16ELb1ELb0EEEJSG_NS5_IJNSR_ISE_SB_EENSR_INSA_ILi16EEESB_EEEEEfNS5_IJlSB_lEEEfS1L_NS1C_6fusion15FusionCallbacksIS1G_NS1M_17LinearCombinationIffffLNS_15FloatRoundStyleE2EEESG_S1K_JEEENS4_5SM1004TMEM4LOAD26SM100_TMEM_LOAD_32dp32b16xESY_NSZ_INS10_ILi2ELi4ELi3EEES13_NSR_INS5_IJNSA_ILi8EEES1I_EEENS5_IJS1I_SB_EEEEEEENS4_39AutoVectorizingCopyWithAssumedAlignmentILi128EEENS4_14SM90_TMA_STOREES21_S23_S23_EEEvvEEEEvNT_6ParamsE,(.L_x_221 - _ZN7cutlass13device_kernelINS_4gemm6kernel13GemmUniversalIN4cute5tupleIJiiiiEEENS1_10collective13CollectiveMmaINS1_35MainloopSm100TmaUmmaWarpSpecializedILi3ELi2ELi4ENS5_IJNS4_1CILi1EEESB_SB_EEEEENS5_IJNSA_ILi128EEESE_NSA_ILi64EEEEEEfNS5_IJSB_llEEEfSH_NS4_8TiledMMAINS4_8MMA_AtomIJNS4_17SM100_MMA_TF32_SSINS_10tfloat32_tESL_fLi128ELi128ELNS4_4UMMA5MajorE1ELSN_1ELNSM_7ScaleInE0ELSO_0EEEEEENS4_6LayoutISC_NS5_IJNSA_ILi0EEESS_SS_EEEEENS5_IJNS4_10UnderscoreESV_SV_EEEEENS4_13SM90_TMA_LOADENS4_14ComposedLayoutINS4_7SwizzleILi2ELi5ELi2EEENS4_18smem_ptr_flag_bitsILi32EEENSR_INS5_IJNSA_ILi32EEENSA_ILi4EEEEEENS5_IJSB_S14_EEEEEEEvNS4_8identityESY_S19_vS1A_EENS_8epilogue10collective18CollectiveEpilogueINS1C_23Sm100TmaWarpSpecializedILi4ELi2ELi16ELb1ELb0EEEJSG_NS5_IJNSR_ISE_SB_EENSR_INSA_ILi16EEESB_EEEEEfNS5_IJlSB_lEEEfS1L_NS1C_6fusion15FusionCallbacksIS1G_NS1M_17LinearCombinationIffffLNS_15FloatRoundStyleE2EEESG_S1K_JEEENS4_5SM1004TMEM4LOAD26SM100_TMEM_LOAD_32dp32b16xESY_NSZ_INS10_ILi2ELi4ELi3EEES13_NSR_INS5_IJNSA_ILi8EEES1I_EEENS5_IJS1I_SB_EEEEEEENS4_39AutoVectorizingCopyWithAssumedAlignmentILi128EEENS4_14SM90_TMA_STOREES21_S23_S23_EEEvvEEEEvNT_6ParamsE)
        .other          _ZN7cutlass13device_kernelINS_4gemm6kernel13GemmUniversalIN4cute5tupleIJiiiiEEENS1_10collective13CollectiveMmaINS1_35MainloopSm100TmaUmmaWarpSpecializedILi3ELi2ELi4ENS5_IJNS4_1CILi1EEESB_SB_EEEEENS5_IJNSA_ILi128EEESE_NSA_ILi64EEEEEEfNS5_IJSB_llEEEfSH_NS4_8TiledMMAINS4_8MMA_AtomIJNS4_17SM100_MMA_TF32_SSINS_10tfloat32_tESL_fLi128ELi128ELNS4_4UMMA5MajorE1ELSN_1ELNSM_7ScaleInE0ELSO_0EEEEEENS4_6LayoutISC_NS5_IJNSA_ILi0EEESS_SS_EEEEENS5_IJNS4_10UnderscoreESV_SV_EEEEENS4_13SM90_TMA_LOADENS4_14ComposedLayoutINS4_7SwizzleILi2ELi5ELi2EEENS4_18smem_ptr_flag_bitsILi32EEENSR_INS5_IJNSA_ILi32EEENSA_ILi4EEEEEENS5_IJSB_S14_EEEEEEEvNS4_8identityESY_S19_vS1A_EENS_8epilogue10collective18CollectiveEpilogueINS1C_23Sm100TmaWarpSpecializedILi4ELi2ELi16ELb1ELb0EEEJSG_NS5_IJNSR_ISE_SB_EENSR_INSA_ILi16EEESB_EEEEEfNS5_IJlSB_lEEEfS1L_NS1C_6fusion15FusionCallbacksIS1G_NS1M_17LinearCombinationIffffLNS_15FloatRoundStyleE2EEESG_S1K_JEEENS4_5SM1004TMEM4LOAD26SM100_TMEM_LOAD_32dp32b16xESY_NSZ_INS10_ILi2ELi4ELi3EEES13_NSR_INS5_IJNSA_ILi8EEES1I_EEENS5_IJS1I_SB_EEEEEEENS4_39AutoVectorizingCopyWithAssumedAlignmentILi128EEENS4_14SM90_TMA_STOREES21_S23_S23_EEEvvEEEEvNT_6ParamsE,@"STO_CUDA_ENTRY STV_DEFAULT"
_ZN7cutlass13device_kernelINS_4gemm6kernel13GemmUniversalIN4cute5tupleIJiiiiEEENS1_10collective13CollectiveMmaINS1_35MainloopSm100TmaUmmaWarpSpecializedILi3ELi2ELi4ENS5_IJNS4_1CILi1EEESB_SB_EEEEENS5_IJNSA_ILi128EEESE_NSA_ILi64EEEEEEfNS5_IJSB_llEEEfSH_NS4_8TiledMMAINS4_8MMA_AtomIJNS4_17SM100_MMA_TF32_SSINS_10tfloat32_tESL_fLi128ELi128ELNS4_4UMMA5MajorE1ELSN_1ELNSM_7ScaleInE0ELSO_0EEEEEENS4_6LayoutISC_NS5_IJNSA_ILi0EEESS_SS_EEEEENS5_IJNS4_10UnderscoreESV_SV_EEEEENS4_13SM90_TMA_LOADENS4_14ComposedLayoutINS4_7SwizzleILi2ELi5ELi2EEENS4_18smem_ptr_flag_bitsILi32EEENSR_INS5_IJNSA_ILi32EEENSA_ILi4EEEEEENS5_IJSB_S14_EEEEEEEvNS4_8identityESY_S19_vS1A_EENS_8epilogue10collective18CollectiveEpilogueINS1C_23Sm100TmaWarpSpecializedILi4ELi2ELi16ELb1ELb0EEEJSG_NS5_IJNSR_ISE_SB_EENSR_INSA_ILi16EEESB_EEEEEfNS5_IJlSB_lEEEfS1L_NS1C_6fusion15FusionCallbacksIS1G_NS1M_17LinearCombinationIffffLNS_15FloatRoundStyleE2EEESG_S1K_JEEENS4_5SM1004TMEM4LOAD26SM100_TMEM_LOAD_32dp32b16xESY_NSZ_INS10_ILi2ELi4ELi3EEES13_NSR_INS5_IJNSA_ILi8EEES1I_EEENS5_IJS1I_SB_EEEEEEENS4_39AutoVectorizingCopyWithAssumedAlignmentILi128EEENS4_14SM90_TMA_STOREES21_S23_S23_EEEvvEEEEvNT_6ParamsE:
[----:B------:R-:W1:Y:S01]  /*0000*/  LDC R1, c[0x0][0x37c] ;  /* 0x0000df00ff017b82 */ /* 0x000e620000000800 */
[----:B------:R-:W2:Y:S01]  /*0010*/  S2R R77, SR_TID.X ;  /* 0x00000000004d7919 */ /* 0x000ea20000002100 */
[----:B------:R-:W3:Y:S01]  /*0020*/  LDCU.64 UR4, c[0x0][0x890] ;  /* 0x00011200ff0477ac */ /* 0x000ee20008000a00 */
[----:B------:R-:W-:Y:S02]  /*0030*/  PRMT R64, RZ, 0x7610, R64 ;  /* 0x00007610ff407816 */ /* 0x000fe40000000040 */
[----:B------:R-:W-:Y:S01]  /*0040*/  ELECT P5, URZ, PT ;  /* 0x0000000000ff782f */ /* 0x000fe200038a0000 */
[----:B------:R-:W4:Y:S01]  /*0050*/  LDCU.64 UR46, c[0x0][0x358] ;  /* 0x00006b00ff2e77ac */ /* 0x000f220008000a00 */
[----:B---3--:R-:W-:-:S04]  /*0060*/  UISETP.NE.U32.AND UP0, UPT, UR4, URZ, UPT ;  /* 0x000000ff0400728c */ /* 0x008fc8000bf05070 */
[----:B------:R-:W-:Y:S01]  /*0070*/  UISETP.NE.AND.EX UP0, UPT, UR5, URZ, UPT, UP0 ;  /* 0x000000ff0500728c */ /* 0x000fe2000bf05300 */
[----:B--2---:R-:W-:-:S05]  /*0080*/  SHF.R.U32.HI R69, RZ, 0x5, R77 ;  /* 0x00000005ff457819 */ /* 0x004fca000001164d */
[----:B------:R-:W2:Y:S02]  /*0090*/  SHFL.IDX PT, R0, R69, RZ, 0x1f ;  /* 0x00001fff45007589 */ /* 0x000ea400000e0000 */
[----:B--2---:R-:W-:Y:S01]  /*00a0*/  R2UR UR8, R0 ;  /* 0x00000000000872ca */ /* 0x004fe200000e0000 */
[----:B-1--4-:R-:W-:-:S14]  /*00b0*/  BRA.U UP0, `(.L_x_0) ;  /* 0x00000001002c7547 */ /* 0x012fdc000b800000 */
[----:B------:R-:W1:Y:S02]  /*00c0*/  LDCU.64 UR6, c[0x0][0x888] ;  /* 0x00011100ff0677ac */ /* 0x000e640008000a00 */
[----:B-1----:R-:W-:-:S04]  /*00d0*/  UISETP.NE.U32.AND UP0, UPT, UR6, URZ, UPT ;  /* 0x000000ff0600728c */ /* 0x002fc8000bf05070 */
[----:B------:R-:W-:-:S09]  /*00e0*/  UISETP.NE.AND.EX UP0, UPT, UR7, URZ, UPT, UP0 ;  /* 0x000000ff0700728c */ /* 0x000fd2000bf05300 */
[----:B------:R-:W-:Y:S05]  /*00f0*/  BRA.U !UP0, `(.L_x_1) ;  /* 0x0000000108107547 */ /* 0x000fea000b800000 */
[----:B------:R-:W1:Y:S02]  /*0100*/  LDC.64 R2, c[0x0][0x888] ;  /* 0x00022200ff027b82 */ /* 0x000e640000000a00 */
[----:B-1----:R1:W5:Y:S01]  /*0110*/  LDG.E R35, desc[UR46][R2.64] ;  /* 0x0000002e02237981 */ /* 0x002362000c1e1900 */
[----:B------:R-:W-:Y:S01]  /*0120*/  HFMA2 R64, -RZ, RZ, 0, 5.9604644775390625e-08 ;  /* 0x00000001ff407431 */ /* 0x000fe200000001ff */
[----:B------:R-:W-:Y:S05]  /*0130*/  BRA `(.L_x_0) ;  /* 0x00000000000c7947 */ /* 0x000fea0003800000 */
.L_x_1:
[----:B------:R-:W1:Y:S01]  /*0140*/  LDCU UR6, c[0x0][0x880] ;  /* 0x00011000ff0677ac */ /* 0x000e620008000800 */
[----:B------:R-:W-:Y:S01]  /*0150*/  HFMA2 R64, -RZ, RZ, 0, 5.9604644775390625e-08 ;  /* 0x00000001ff407431 */ /* 0x000fe200000001ff */
[----:B-1----:R-:W-:-:S07]  /*0160*/  MOV R35, UR6 ;  /* 0x0000000600237c02 */ /* 0x002fce0008000f00 */
.L_x_0:
[----:B------:R-:W2:Y:S02]  /*0170*/  LDCU.64 UR6, c[0x0][0x8b0] ;  /* 0x00011600ff0677ac */ /* 0x000ea40008000a00 */
[----:B--2---:R-:W-:-:S04]  /*0180*/  UISETP.NE.U32.AND UP0, UPT, UR6, URZ, UPT ;  /* 0x000000ff0600728c */ /* 0x004fc8000bf05070 */
[----:B------:R-:W-:-:S09]  /*0190*/  UISETP.NE.AND.EX UP0, UPT, UR7, URZ, UPT, UP0 ;  /* 0x000000ff0700728c */ /* 0x000fd2000bf05300 */
[----:B------:R-:W-:Y:S05]  /*01a0*/  BRA.U UP0, `(.L_x_2) ;  /* 0x0000000100247547 */ /* 0x000fea000b800000 */
[----:B------:R-:W2:Y:S02]  /*01b0*/  LDCU.64 UR6, c[0x0][0x8a8] ;  /* 0x00011500ff0677ac */ /* 0x000ea40008000a00 */
[----:B--2---:R-:W-:-:S04]  /*01c0*/  UISETP.NE.U32.AND UP0, UPT, UR6, URZ, UPT ;  /* 0x000000ff0600728c */ /* 0x004fc8000bf05070 */
[----:B------:R-:W-:-:S09]  /*01d0*/  UISETP.NE.AND.EX UP0, UPT, UR7, URZ, UPT, UP0 ;  /* 0x000000ff0700728c */ /* 0x000fd2000bf05300 */
[----:B------:R-:W-:Y:S05]  /*01e0*/  BRA.U !UP0, `(.L_x_3) ;  /* 0x00000001080c7547 */ /* 0x000fea000b800000 */
[----:B-1----:R-:W1:Y:S02]  /*01f0*/  LDC.64 R2, c[0x0][0x8a8] ;  /* 0x00022a00ff027b82 */ /* 0x002e640000000a00 */
[----:B-1----:R2:W5:Y:S01]  /*0200*/  LDG.E R33, desc[UR46][R2.64] ;  /* 0x0000002e02217981 */ /* 0x002562000c1e1900 */
[----:B------:R-:W-:Y:S05]  /*0210*/  BRA `(.L_x_2) ;  /* 0x0000000000087947 */ /* 0x000fea0003800000 */
.L_x_3:
[----:B------:R-:W2:Y:S02]  /*0220*/  LDCU UR6, c[0x0][0x8a0] ;  /* 0x00011400ff0677ac */ /* 0x000ea40008000800 */
[----:B--2---:R-:W-:Y:S02]  /*0230*/  MOV R33, UR6 ;  /* 0x0000000600217c02 */ /* 0x004fe40008000f00 */
.L_x_2:
[----:B------:R-:W-:Y:S01]  /*0240*/  IMAD.U32 R0, RZ, RZ, UR8 ;  /* 0x00000008ff007e24 */ /* 0x000fe2000f8e00ff */
[----:B------:R-:W-:Y:S04]  /*0250*/  BSSY.RECONVERGENT B0, `(.L_x_4) ;  /* 0x000000c000007945 */ /* 0x000fe80003800200 */
[C---:B------:R-:W-:Y:S02]  /*0260*/  ISETP.NE.OR P1, PT, R0.reuse, 0x1, !P5 ;  /* 0x000000010000780c */ /* 0x040fe40006f25670 */
[----:B------:R-:W-:-:S11]  /*0270*/  ISETP.NE.OR P0, PT, R0, 0x3, !P5 ;  /* 0x000000030000780c */ /* 0x000fd60006f05670 */
[----:B------:R-:W-:Y:S05]  /*0280*/  @P1 BRA `(.L_x_5) ;  /* 0x0000000000201947 */ /* 0x000fea0003800000 */
[----:B------:R-:W3:Y:S02]  /*0290*/  LDCU.64 UR6, c[0x0][0x348] ;  /* 0x00006900ff0677ac */ /* 0x000ee40008000a00 */
[----:B---3--:R-:W-:Y:S02]  /*02a0*/  UIADD3 UR10, UP1, UPT, UR6, 0x80, URZ ;  /* 0x00000080060a7890 */ /* 0x008fe4000ff3e0ff */
[----:B------:R-:W-:Y:S02]  /*02b0*/  UIADD3 UR6, UP0, UPT, UR6, 0x180, URZ ;  /* 0x0000018006067890 */ /* 0x000fe4000ff1e0ff */
[----:B------:R-:W-:Y:S02]  /*02c0*/  UIADD3.X UR11, UPT, UPT, URZ, UR7, URZ, UP1, !UPT ;  /* 0x00000007ff0b7290 */ /* 0x000fe40008ffe4ff */
[----:B------:R-:W-:-:S07]  /*02d0*/  UIADD3.X UR7, UPT, UPT, URZ, UR7, URZ, UP0, !UPT ;  /* 0x00000007ff077290 */ /* 0x000fce00087fe4ff */
[----:B------:R3:W-:Y:S02]  /*02e0*/  UTMACCTL.PF [UR10] ;  /* 0x000000000a0079b9 */ /* 0x0007e40008040000 */
[----:B------:R3:W-:Y:S02]  /*02f0*/  UTMACCTL.PF [UR6] ;  /* 0x00000000060079b9 */ /* 0x0007e40008040000 */
[----:B---3--:R-:W-:Y:S01]  /*0300*/  NOP ;  /* 0x0000000000007918 */ /* 0x008fe20000000000 */
.L_x_5:
[----:B------:R-:W-:Y:S05]  /*0310*/  BSYNC.RECONVERGENT B0 ;  /* 0x0000000000007941 */ /* 0x000fea0003800200 */
.L_x_4:
[----:B------:R-:W-:Y:S04]  /*0320*/  BSSY.RECONVERGENT B0, `(.L_x_6) ;  /* 0x000000a000007945 */ /* 0x000fe80003800200 */
        /* <DEDUP_REMOVED lines=9> */
.L_x_7:
[----:B------:R-:W-:Y:S05]  /*03c0*/  BSYNC.RECONVERGENT B0 ;  /* 0x0000000000007941 */ /* 0x000fea0003800200 */
.L_x_6:
[----:B------:R-:W3:Y:S01]  /*03d0*/  LDCU.64 UR6, c[0x0][0x888] ;  /* 0x00011100ff0677ac */ /* 0x000ee20008000a00 */
[----:B------:R-:W-:Y:S02]  /*03e0*/  UISETP.EQ.U32.AND UP1, UPT, UR4, URZ, UPT ;  /* 0x000000ff0400728c */ /* 0x000fe4000bf22070 */
[----:B------:R-:W-:Y:S02]  /*03f0*/  UPLOP3.LUT UP2, UPT, UPT, UPT, UPT, 0x80, 0x8 ;  /* 0x000000000008789c */ /* 0x000fe40003f4f070 */
[----:B---3--:R-:W-:-:S04]  /*0400*/  UISETP.NE.U32.AND UP0, UPT, UR6, URZ, UPT ;  /* 0x000000ff0600728c */ /* 0x008fc8000bf05070 */
[----:B------:R-:W-:-:S04]  /*0410*/  UISETP.NE.AND.EX UP0, UPT, UR7, URZ, UPT, UP0 ;  /* 0x000000ff0700728c */ /* 0x000fc8000bf05300 */
[----:B------:R-:W-:-:S04]  /*0420*/  UISETP.EQ.OR.EX UP3, UPT, UR5, URZ, !UP0, UP1 ;  /* 0x000000ff0500728c */ /* 0x000fc8000c762710 */
[----:B------:R-:W-:-:S05]  /*0430*/  UP2UR UR49, UPR, URZ, 0x8 ;  /* 0x00000008ff317883 */ /* 0x000fca0008000000 */
[----:B------:R-:W-:Y:S07]  /*0440*/  BRA.U !UP3, `(.L_x_8) ;  /* 0x000000010b207547 */ /* 0x000fee000b800000 */
[----:B------:R-:W-:Y:S01]  /*0450*/  UISETP.NE.U32.AND UP2, UPT, UR4, URZ, UPT ;  /* 0x000000ff0400728c */ /* 0x000fe2000bf45070 */
[----:B-----5:R-:W-:Y:S01]  /*0460*/  FSETP.NEU.AND P0, PT, R35, RZ, PT ;  /* 0x000000ff2300720b */ /* 0x020fe20003f0d000 */
[----:B------:R-:W-:Y:S02]  /*0470*/  USEL UR4, URZ, 0xffffffff, UP0 ;  /* 0xffffffffff047887 */ /* 0x000fe40008000000 */
[----:B------:R-:W-:-:S10]  /*0480*/  UISETP.NE.AND.EX UP2, UPT, UR5, URZ, UPT, UP2 ;  /* 0x000000ff0500728c */ /* 0x000fd4000bf45320 */
[----:B------:R-:W-:Y:S01]  /*0490*/  VOTEU.ANY UP1, P0 ;  /* 0x0000000000ff7886 */ /* 0x000fe20000020100 */
[----:B------:R-:W-:-:S04]  /*04a0*/  @!UP2 USEL UR4, URZ, 0xffffffff, UP1 ;  /* 0xffffffffff04a887 */ /* 0x000fc80008800000 */
[----:B------:R-:W-:-:S04]  /*04b0*/  ULOP3.LUT UR4, UR4, 0x1, URZ, 0xc0, !UPT ;  /* 0x0000000104047892 */ /* 0x000fc8000f8ec0ff */
[----:B------:R-:W-:-:S11]  /*04c0*/  UISETP.NE.U32.AND UP2, UPT, UR4, 0x1, UPT ;  /* 0x000000010400788c */ /* 0x000fd6000bf45070 */
.L_x_8:
[----:B-12---:R-:W1:Y:S01]  /*04d0*/  SHFL.IDX PT, R2, R69, RZ, 0x1f ;  /* 0x00001fff45027589 */ /* 0x006e6200000e0000 */
[----:B------:R-:W-:-:S04]  /*04e0*/  UISETP.NE.AND UP1, UPT, UR8, 0x2, UPT ;  /* 0x000000020800788c */ /* 0x000fc8000bf25270 */
[----:B------:R-:W-:Y:S01]  /*04f0*/  USEL UR6, URZ, 0x1, UP1 ;  /* 0x00000001ff067887 */ /* 0x000fe20008800000 */
[----:B-1----:R-:W-:-:S13]  /*0500*/  ISETP.NE.AND P0, PT, R2, RZ, PT ;  /* 0x000000ff0200720c */ /* 0x002fda0003f05270 */
[----:B------:R-:W-:Y:S05]  /*0510*/  @P0 BRA `(.L_x_9) ;  /* 0x0000000000400947 */ /* 0x000fea0003800000 */
[----:B------:R-:W1:Y:S01]  /*0520*/  S2UR UR5, SR_CgaCtaId ;  /* 0x00000000000579c3 */ /* 0x000e620000008800 */
[----:B------:R-:W-:Y:S01]  /*0530*/  UMOV UR7, 0x400 ;  /* 0x0000040000077882 */ /* 0x000fe20000000000 */
[----:B------:R-:W-:Y:S01]  /*0540*/  UMOV UR4, 0x1 ;  /* 0x0000000100047882 */ /* 0x000fe20000000000 */
[----:B------:R-:W-:Y:S01]  /*0550*/  ELECT P0, URZ, PT ;  /* 0x0000000000ff782f */ /* 0x000fe20003800000 */
[----:B------:R-:W-:-:S04]  /*0560*/  UIADD3 UR10, UPT, UPT, -UR4, 0x100000, URZ ;  /* 0x00100000040a7890 */ /* 0x000fc8000fffe1ff */
[----:B------:R-:W-:Y:S02]  /*0570*/  USHF.L.U32 UR11, UR10, 0xb, URZ ;  /* 0x0000000b0a0b7899 */ /* 0x000fe400080006ff */
[----:B------:R-:W-:Y:S02]  /*0580*/  USHF.L.U32 UR10, UR10, 0x1, URZ ;  /* 0x000000010a0a7899 */ /* 0x000fe400080006ff */
[----:B-1----:R-:W-:Y:S01]  /*0590*/  ULEA UR5, UR5, UR7, 0x18 ;  /* 0x0000000705057291 */ /* 0x002fe2000f8ec0ff */
[----:B------:R-:W1:Y:S11]  /*05a0*/  FENCE.VIEW.ASYNC.S ;  /* 0x00000000000073c6 */ /* 0x000e760000000000 */
[----:B-1----:R1:W2:Y:S01]  /*05b0*/  SYNCS.EXCH.64 URZ, [UR5], UR10 ;  /* 0x0000000a05ff75b2 */ /* 0x0022a20008000100 */
[----:B------:R1:W3:Y:S01]  /*05c0*/  SYNCS.EXCH.64 URZ, [UR5+0x18], UR10 ;  /* 0x0000180a05ff75b2 */ /* 0x0002e20008000100 */
[----:B------:R1:W4:Y:S01]  /*05d0*/  SYNCS.EXCH.64 URZ, [UR5+0x8], UR10 ;  /* 0x0000080a05ff75b2 */ /* 0x0003220008000100 */
[----:B------:R1:W1:Y:S01]  /*05e0*/  SYNCS.EXCH.64 URZ, [UR5+0x20], UR10 ;  /* 0x0000200a05ff75b2 */ /* 0x0002620008000100 */
[----:B------:R1:W1:Y:S01]  /*05f0*/  SYNCS.EXCH.64 URZ, [UR5+0x10], UR10 ;  /* 0x0000100a05ff75b2 */ /* 0x0002620008000100 */
[----:B------:R1:W1:Y:S01]  /*0600*/  SYNCS.EXCH.64 URZ, [UR5+0x28], UR10 ;  /* 0x0000280a05ff75b2 */ /* 0x0002620008000100 */
[----:B------:R-:W-:Y:S01]  /*0610*/  NOP ;  /* 0x0000000000007918 */ /* 0x000fe20000000000 */
.L_x_9:
[----:B------:R-:W2:Y:S01]  /*0620*/  SHFL.IDX PT, R2, R69, RZ, 0x1f ;  /* 0x00001fff45027589 */ /* 0x000ea200000e0000 */
[----:B------:R-:W-:Y:S01]  /*0630*/  NOP ;  /* 0x0000000000007918 */ /* 0x000fe20000000000 */
[----:B--2---:R-:W-:-:S13]  /*0640*/  ISETP.NE.AND P0, PT, R2, 0x1, PT ;  /* 0x000000010200780c */ /* 0x004fda0003f05270 */
[----:B------:R-:W-:Y:S05]  /*0650*/  @P0 BRA `(.L_x_10) ;  /* 0x0000000000580947 */ /* 0x000fea0003800000 */
[----:B------:R-:W2:Y:S01]  /*0660*/  S2UR UR7, SR_CgaCtaId ;  /* 0x00000000000779c3 */ /* 0x000ea20000008800 */
[----:B------:R-:W-:Y:S01]  /*0670*/  UMOV UR9, 0x400 ;  /* 0x0000040000097882 */ /* 0x000fe20000000000 */
[----:B-1----:R-:W-:Y:S01]  /*0680*/  UMOV UR5, 0x20 ;  /* 0x0000002000057882 */ /* 0x002fe20000000000 */
[----:B------:R-:W-:Y:S01]  /*0690*/  UMOV UR4, 0x80 ;  /* 0x0000008000047882 */ /* 0x000fe20000000000 */
[----:B------:R-:W-:-:S04]  /*06a0*/  UIADD3 UR10, UPT, UPT, -UR5, 0x100000, URZ ;  /* 0x00100000050a7890 */ /* 0x000fc8000fffe1ff */
[----:B------:R-:W-:Y:S02]  /*06b0*/  USHF.L.U32 UR11, UR10, 0xb, URZ ;  /* 0x0000000b0a0b7899 */ /* 0x000fe400080006ff */
[----:B------:R-:W-:Y:S02]  /*06c0*/  USHF.L.U32 UR10, UR10, 0x1, URZ ;  /* 0x000000010a0a7899 */ /* 0x000fe400080006ff */
[----:B------:R-:W-:-:S04]  /*06d0*/  UIADD3 UR4, UPT, UPT, -UR4, 0x100000, URZ ;  /* 0x0010000004047890 */ /* 0x000fc8000fffe1ff */
[----:B------:R-:W-:Y:S02]  /*06e0*/  USHF.L.U32 UR5, UR4, 0xb, URZ ;  /* 0x0000000b04057899 */ /* 0x000fe400080006ff */
[----:B------:R-:W-:Y:S01]  /*06f0*/  USHF.L.U32 UR4, UR4, 0x1, URZ ;  /* 0x0000000104047899 */ /* 0x000fe200080006ff */
[----:B------:R-:W-:Y:S01]  /*0700*/  ELECT P0, URZ, PT ;  /* 0x0000000000ff782f */ /* 0x000fe20003800000 */
[----:B--2---:R-:W-:Y:S01]  /*0710*/  ULEA UR7, UR7, UR9, 0x18 ;  /* 0x0000000907077291 */ /* 0x004fe2000f8ec0ff */
[----:B------:R-:W1:Y:S11]  /*0720*/  FENCE.VIEW.ASYNC.S ;  /* 0x00000000000073c6 */ /* 0x000e760000000000 */
[----:B-1----:R2:W1:Y:S01]  /*0730*/  SYNCS.EXCH.64 URZ, [UR7+0x30], UR10 ;  /* 0x0000300a07ff75b2 */ /* 0x0024620008000100 */
[----:B------:R2:W1:Y:S01]  /*0740*/  SYNCS.EXCH.64 URZ, [UR7+0x50], UR4 ;  /* 0x0000500407ff75b2 */ /* 0x0004620008000100 */
[----:B------:R2:W1:Y:S01]  /*0750*/  SYNCS.EXCH.64 URZ, [UR7+0x38], UR10 ;  /* 0x0000380a07ff75b2 */ /* 0x0004620008000100 */
[----:B------:R2:W1:Y:S01]  /*0760*/  SYNCS.EXCH.64 URZ, [UR7+0x58], UR4 ;  /* 0x0000580407ff75b2 */ /* 0x0004620008000100 */
[----:B------:R2:W1:Y:S01]  /*0770*/  SYNCS.EXCH.64 URZ, [UR7+0x40], UR10 ;  /* 0x0000400a07ff75b2 */ /* 0x0004620008000100 */
[----:B------:R2:W1:Y:S01]  /*0780*/  SYNCS.EXCH.64 URZ, [UR7+0x60], UR4 ;  /* 0x0000600407ff75b2 */ /* 0x0004620008000100 */
[----:B------:R2:W1:Y:S01]  /*0790*/  SYNCS.EXCH.64 URZ, [UR7+0x48], UR10 ;  /* 0x0000480a07ff75b2 */ /* 0x0004620008000100 */
[----:B------:R2:W1:Y:S02]  /*07a0*/  SYNCS.EXCH.64 URZ, [UR7+0x68], UR4 ;  /* 0x0000680407ff75b2 */ /* 0x0004640008000100 */
[----:B--2---:R-:W-:Y:S01]  /*07b0*/  NOP ;  /* 0x0000000000007918 */ /* 0x004fe20000000000 */
.L_x_10:
[----:B------:R-:W2:Y:S01]  /*07c0*/  SHFL.IDX PT, R2, R69, RZ, 0x1f ;  /* 0x00001fff45027589 */ /* 0x000ea200000e0000 */
[----:B------:R-:W-:Y:S01]  /*07d0*/  NOP ;  /* 0x0000000000007918 */ /* 0x000fe20000000000 */
[----:B--2---:R-:W-:-:S13]  /*07e0*/  ISETP.NE.AND P0, PT, R2, 0x3, PT ;  /* 0x000000030200780c */ /* 0x004fda0003f05270 */
[----:B------:R-:W-:Y:S05]  /*07f0*/  @P0 BRA `(.L_x_11) ;  /* 0x0000000000300947 */ /* 0x000fea0003800000 */
[----:B-1----:R-:W1:Y:S01]  /*0800*/  S2UR UR5, SR_CgaCtaId ;  /* 0x00000000000579c3 */ /* 0x002e620000008800 */
        /* <DEDUP_REMOVED lines=8> */
[----:B-1----:R2:W1:Y:S01]  /*0890*/  SYNCS.EXCH.64 URZ, [UR5+0x70], UR10 ;  /* 0x0000700a05ff75b2 */ /* 0x0024620008000100 */
[----:B------:R2:W1:Y:S02]  /*08a0*/  SYNCS.EXCH.64 URZ, [UR5+0x78], UR10 ;  /* 0x0000780a05ff75b2 */ /* 0x0004640008000100 */
[----:B--2---:R-:W-:Y:S01]  /*08b0*/  NOP ;  /* 0x0000000000007918 */ /* 0x004fe20000000000 */
.L_x_11:
[----:B------:R-:W2:Y:S01]  /*08c0*/  SHFL.IDX PT, R2, R69, RZ, 0x1f ;  /* 0x00001fff45027589 */ /* 0x000ea200000e0000 */
[----:B------:R-:W-:Y:S01]  /*08d0*/  NOP ;  /* 0x0000000000007918 */ /* 0x000fe20000000000 */
[----:B--2---:R-:W-:-:S13]  /*08e0*/  ISETP.NE.AND P0, PT, R2, 0x4, PT ;  /* 0x000000040200780c */ /* 0x004fda0003f05270 */
[----:B------:R-:W-:Y:S05]  /*08f0*/  @P0 BRA `(.L_x_12) ;  /* 0x00000000004c0947 */ /* 0x000fea0003800000 */
[----:B-1----:R-:W1:Y:S01]  /*0900*/  S2UR UR5, SR_CgaCtaId ;  /* 0x00000000000579c3 */ /* 0x002e620000008800 */
[----:B------:R-:W-:Y:S01]  /*0910*/  UMOV UR9, 0x100 ;  /* 0x0000010000097882 */ /* 0x000fe20000000000 */
[----:B------:R-:W-:Y:S01]  /*0920*/  UMOV UR7, 0x400 ;  /* 0x0000040000077882 */ /* 0x000fe20000000000 */
[----:B------:R-:W-:Y:S01]  /*0930*/  USEL UR9, UR9, 0xe0, UP2 ;  /* 0x000000e009097887 */ /* 0x000fe20009000000 */
[----:B------:R-:W-:Y:S01]  /*0940*/  UMOV UR4, 0x1 ;  /* 0x0000000100047882 */ /* 0x000fe20000000000 */
[----:B------:R-:W-:Y:S01]  /*0950*/  ELECT P0, URZ, PT ;  /* 0x0000000000ff782f */ /* 0x000fe20003800000 */
[----:B------:R-:W-:-:S04]  /*0960*/  UIADD3 UR10, UPT, UPT, -UR4, 0x100000, URZ ;  /* 0x00100000040a7890 */ /* 0x000fc8000fffe1ff */
[----:B------:R-:W-:Y:S02]  /*0970*/  USHF.L.U32 UR11, UR10, 0xb, URZ ;  /* 0x0000000b0a0b7899 */ /* 0x000fe400080006ff */
[----:B------:R-:W-:Y:S02]  /*0980*/  USHF.L.U32 UR10, UR10, 0x1, URZ ;  /* 0x000000010a0a7899 */ /* 0x000fe400080006ff */
[----:B------:R-:W-:-:S04]  /*0990*/  UIADD3 UR12, UPT, UPT, -UR9, 0x100000, URZ ;  /* 0x00100000090c7890 */ /* 0x000fc8000fffe1ff */
[----:B------:R-:W-:Y:S02]  /*09a0*/  USHF.L.U32 UR13, UR12, 0xb, URZ ;  /* 0x0000000b0c0d7899 */ /* 0x000fe400080006ff */
[----:B------:R-:W-:Y:S02]  /*09b0*/  USHF.L.U32 UR12, UR12, 0x1, URZ ;  /* 0x000000010c0c7899 */ /* 0x000fe400080006ff */
[----:B-1----:R-:W-:Y:S01]  /*09c0*/  ULEA UR5, UR5, UR7, 0x18 ;  /* 0x0000000705057291 */ /* 0x002fe2000f8ec0ff */
[----:B------:R-:W1:Y:S11]  /*09d0*/  FENCE.VIEW.ASYNC.S ;  /* 0x00000000000073c6 */ /* 0x000e760000000000 */
[----:B-1----:R2:W1:Y:S01]  /*09e0*/  SYNCS.EXCH.64 URZ, [UR5+0x80], UR10 ;  /* 0x0000800a05ff75b2 */ /* 0x0024620008000100 */
[----:B------:R2:W1:Y:S01]  /*09f0*/  SYNCS.EXCH.64 URZ, [UR5+0x90], UR12 ;  /* 0x0000900c05ff75b2 */ /* 0x0004620008000100 */
[----:B------:R2:W1:Y:S01]  /*0a00*/  SYNCS.EXCH.64 URZ, [UR5+0x88], UR10 ;  /* 0x0000880a05ff75b2 */ /* 0x0004620008000100 */
[----:B------:R2:W1:Y:S02]  /*0a10*/  SYNCS.EXCH.64 URZ, [UR5+0x98], UR12 ;  /* 0x0000980c05ff75b2 */ /* 0x0004640008000100 */
[----:B--2---:R-:W-:Y:S01]  /*0a20*/  NOP ;  /* 0x0000000000007918 */ /* 0x004fe20000000000 */
.L_x_12:
        /* <DEDUP_REMOVED lines=26> */
.L_x_13:
        /* <DEDUP_REMOVED lines=18> */
.L_x_14:
[----:B-1----:R-:W1:Y:S01]  /*0cf0*/  S2UR UR5, SR_CTAID.X ;  /* 0x00000000000579c3 */ /* 0x002e620000002500 */
[----:B------:R-:W-:-:S05]  /*0d00*/  CS2R.32 R65, SR_CgaSize ;  /* 0x0000000000417805 */ /* 0x000fca0000008a00 */
[----:B------:R-:W-:-:S05]  /*0d10*/  IMAD R65, R65, -0xa0, RZ ;  /* 0xffffff6041417824 */ /* 0x000fca00078e02ff */
[----:B------:R-:W-:-:S14]  /*0d20*/  R2UR UR9, R65 ;  /* 0x00000000410972ca */ /* 0x000fdc00000e0000 */
[----:B------:R-:W2:Y:S01]  /*0d30*/  LDCU UR9, c[0x0][UR9+0x2b0] ;  /* 0x00005600090977ac */ /* 0x000ea20008000800 */
[----:B------:R-:W-:Y:S01]  /*0d40*/  NOP ;  /* 0x0000000000007918 */ /* 0x000fe20000000000 */
[----:B------:R-:W-:-:S05]  /*0d50*/  CS2R.32 R65, SR_CgaSize ;  /* 0x0000000000417805 */ /* 0x000fca0000008a00 */
[----:B------:R-:W-:-:S05]  /*0d60*/  IMAD R65, R65, -0xa0, RZ ;  /* 0xffffff6041417824 */ /* 0x000fca00078e02ff */
[----:B------:R-:W-:-:S14]  /*0d70*/  R2UR UR7, R65 ;  /* 0x00000000410772ca */ /* 0x000fdc00000e0000 */
[----:B------:R-:W3:Y:S01]  /*0d80*/  LDCU UR7, c[0x0][UR7+0x2b4] ;  /* 0x00005680070777ac */ /* 0x000ee20008000800 */
[----:B------:R-:W4:Y:S08]  /*0d90*/  S2UR UR4, SR_CTAID.Y ;  /* 0x00000000000479c3 */ /* 0x000f300000002600 */
[----:B------:R-:W3:Y:S01]  /*0da0*/  LDC R10, c[0x0][0xb24] ;  /* 0x0002c900ff0a7b82 */ /* 0x000ee20000000800 */
[----:B-1----:R-:W-:-:S02]  /*0db0*/  I2FP.F32.U32 R63, UR5 ;  /* 0x00000005003f7c45 */ /* 0x002fc40008201000 */
[----:B------:R-:W-:-:S05]  /*0dc0*/  CS2R.32 R3, SR_CgaSize ;  /* 0x0000000000037805 */ /* 0x000fca0000008a00 */
[----:B------:R-:W-:-:S06]  /*0dd0*/  IMAD R3, R3, -0xa0, RZ ;  /* 0xffffff6003037824 */ /* 0x000fcc00078e02ff */
[----:B------:R-:W1:Y:S01]  /*0de0*/  LDC R3, c[0x0][R3+0x2a0] ;  /* 0x0000a80003037b82 */ /* 0x000e620000000800 */
[----:B------:R-:W-:Y:S01]  /*0df0*/  MOV R15, UR5 ;  /* 0x00000005000f7c02 */ /* 0x000fe20008000f00 */
[----:B--2---:R-:W-:Y:S01]  /*0e00*/  FMUL R63, R63, UR9 ;  /* 0x000000093f3f7c20 */ /* 0x004fe20008400000 */
[----:B----4-:R-:W-:Y:S02]  /*0e10*/  I2FP.F32.U32 R62, UR4 ;  /* 0x00000004003e7c45 */ /* 0x010fe40008201000 */
[----:B------:R-:W-:-:S05]  /*0e20*/  CS2R.32 R2, SR_CgaSize ;  /* 0x0000000000027805 */ /* 0x000fca0000008a00 */
[----:B------:R-:W-:-:S06]  /*0e30*/  IMAD R2, R2, -0xa0, RZ ;  /* 0xffffff6002027824 */ /* 0x000fcc00078e02ff */
[----:B------:R-:W2:Y:S01]  /*0e40*/  LDC R2, c[0x0][R2+0x2a4] ;  /* 0x0000a90002027b82 */ /* 0x000ea20000000800 */
[----:B------:R-:W-:Y:S01]  /*0e50*/  IMAD.U32 R14, RZ, RZ, UR4 ;  /* 0x00000004ff0e7e24 */ /* 0x000fe2000f8e00ff */
[----:B------:R-:W4:Y:S01]  /*0e60*/  F2I.U32.TRUNC.NTZ R63, R63 ;  /* 0x0000003f003f7305 */ /* 0x000f22000020f000 */
[----:B---3--:R-:W-:-:S05]  /*0e70*/  FMUL R62, R62, UR7 ;  /* 0x000000073e3e7c20 */ /* 0x008fca0008400000 */
[----:B------:R-:W-:Y:S01]  /*0e80*/  BAR.SYNC.DEFER_BLOCKING 0x0 ;  /* 0x0000000000007b1d */ /* 0x000fe20000010000 */
[----:B------:R-:W-:-:S07]  /*0e90*/  ISETP.GE.AND P0, PT, R10, 0x1, PT ;  /* 0x000000010a00780c */ /* 0x000fce0003f06270 */
[----:B------:R-:W3:Y:S01]  /*0ea0*/  S2UR UR7, SR_CTAID.Z ;  /* 0x00000000000779c3 */ /* 0x000ee20000002700 */
[----:B------:R-:W2:Y:S01]  /*0eb0*/  F2I.U32.TRUNC.NTZ R62, R62 ;  /* 0x0000003e003e7305 */ /* 0x000ea2000020f000 */
[----:B----4-:R-:W-:-:S05]  /*0ec0*/  IADD3 R63, PT, PT, -R63, RZ, RZ ;  /* 0x000000ff3f3f7210 */ /* 0x010fca0007ffe1ff */
[----:B-1----:R-:W-:Y:S01]  /*0ed0*/  IMAD R63, R3, R63, UR5 ;  /* 0x00000005033f7e24 */ /* 0x002fe2000f8e023f */
[----:B--2---:R-:W-:-:S05]  /*0ee0*/  IADD3 R62, PT, PT, -R62, RZ, RZ ;  /* 0x000000ff3e3e7210 */ /* 0x004fca0007ffe1ff */
[----:B------:R-:W-:Y:S02]  /*0ef0*/  IMAD R62, R2, R62, UR4 ;  /* 0x00000004023e7e24 */ /* 0x000fe4000f8e023e */
[----:B---3--:R-:W-:Y:S01]  /*0f00*/  IMAD.U32 R65, RZ, RZ, UR7 ;  /* 0x00000007ff417e24 */ /* 0x008fe2000f8e00ff */
[----:B------:R-:W-:Y:S06]  /*0f10*/  @!P0 BRA `(.L_x_15) ;  /* 0x0000000000b88947 */ /* 0x000fec0003800000 */
[----:B------:R-:W1:Y:S01]  /*0f20*/  LDC.64 R4, c[0x0][0xb18] ;  /* 0x0002c600ff047b82 */ /* 0x000e620000000a00 */
[----:B------:R-:W-:-:S07]  /*0f30*/  ISETP.NE.AND P0, PT, R10, 0x1, PT ;  /* 0x000000010a00780c */ /* 0x000fce0003f05270 */
[----:B------:R-:W2:Y:S08]  /*0f40*/  LDC R9, c[0x0][0xb0c] ;  /* 0x0002c300ff097b82 */ /* 0x000eb00000000800 */
[----:B------:R-:W3:Y:S08]  /*0f50*/  LDC R12, c[0x0][0x370] ;  /* 0x0000dc00ff0c7b82 */ /* 0x000ef00000000800 */
[----:B------:R-:W4:Y:S01]  /*0f60*/  LDC R11, c[0x0][0x374] ;  /* 0x0000dd00ff0b7b82 */ /* 0x000f220000000800 */
[----:B-1----:R-:W-:-:S07]  /*0f70*/  ISETP.NE.AND P1, PT, R4, 0x1, PT ;  /* 0x000000010400780c */ /* 0x002fce0003f25270 */
[----:B------:R-:W3:Y:S01]  /*0f80*/  LDC.64 R6, c[0x0][0xb10] ;  /* 0x0002c400ff067b82 */ /* 0x000ee20000000a00 */
[----:B--2---:R-:W-:-:S07]  /*0f90*/  ISETP.NE.AND P2, PT, R9, 0x1, PT ;  /* 0x000000010900780c */ /* 0x004fce0003f45270 */
[----:B------:R-:W1:Y:S08]  /*0fa0*/  LDC R8, c[0x0][0xb20] ;  /* 0x0002c800ff087b82 */ /* 0x000e700000000800 */
[----:B------:R-:W2:Y:S01]  /*0fb0*/  LDC.64 R2, c[0x0][0xb28] ;  /* 0x0002ca00ff027b82 */ /* 0x000ea20000000a00 */
[----:B----4-:R-:W-:-:S04]  /*0fc0*/  IMAD.HI.U32 R13, R11, R5, RZ ;  /* 0x000000050b0d7227 */ /* 0x010fc800078e00ff */
[----:B------:R-:W-:-:S04]  /*0fd0*/  IMAD.HI.U32 R5, R14, R5, RZ ;  /* 0x000000050e057227 */ /* 0x000fc800078e00ff */
[----:B---3--:R-:W-:-:S05]  /*0fe0*/  IMAD.HI.U32 R16, R12, R6, RZ ;  /* 0x000000060c107227 */ /* 0x008fca00078e00ff */
[-C--:B------:R-:W-:Y:S01]  /*0ff0*/  @P2 SHF.R.U32.HI R12, RZ, R7.reuse, R16 ;  /* 0x00000007ff0c2219 */ /* 0x080fe20000011610 */
[----:B------:R-:W-:Y:S01]  /*1000*/  IMAD.HI.U32 R16, R15, R6, RZ ;  /* 0x000000060f107227 */ /* 0x000fe200078e00ff */
[-C--:B-1----:R-:W-:Y:S02]  /*1010*/  @P1 SHF.R.U32.HI R11, RZ, R8.reuse, R13 ;  /* 0x00000008ff0b1219 */ /* 0x082fe4000001160d */
[----:B------:R-:W-:Y:S02]  /*1020*/  SHF.R.U32.HI R5, RZ, R8, R5 ;  /* 0x00000008ff057219 */ /* 0x000fe40000011605 */
[----:B------:R-:W-:Y:S02]  /*1030*/  SHF.R.U32.HI R16, RZ, R7, R16 ;  /* 0x00000007ff107219 */ /* 0x000fe40000011610 */
[----:B------:R-:W-:Y:S01]  /*1040*/  SEL R5, R14, R5, !P1 ;  /* 0x000000050e057207 */ /* 0x000fe20004800000 */
[----:B--2---:R-:W-:Y:S01]  /*1050*/  IMAD.HI.U32 R13, R11, R2, RZ ;  /* 0x000000020b0d7227 */ /* 0x004fe200078e00ff */
[----:B------:R-:W-:-:S03]  /*1060*/  SEL R16, R15, R16, !P2 ;  /* 0x000000100f107207 */ /* 0x000fc60005000000 */
[----:B------:R-:W-:Y:S01]  /*1070*/  IMAD.HI.U32 R6, R12, R2, RZ ;  /* 0x000000020c067227 */ /* 0x000fe200078e00ff */
[----:B------:R-:W-:-:S04]  /*1080*/  @P0 SHF.R.U32.HI R11, RZ, R3, R13 ;  /* 0x00000003ff0b0219 */ /* 0x000fc8000001160d */
[----:B------:R-:W-:Y:S01]  /*1090*/  @P0 SHF.R.U32.HI R12, RZ, R3, R6 ;  /* 0x00000003ff0c0219 */ /* 0x000fe20000011606 */
[----:B------:R-:W-:-:S04]  /*10a0*/  IMAD R11, R11, R10, RZ ;  /* 0x0000000a0b0b7224 */ /* 0x000fc800078e02ff */
[----:B------:R-:W-:Y:S01]  /*10b0*/  IMAD R6, R12, R10, RZ ;  /* 0x0000000a0c067224 */ /* 0x000fe200078e02ff */
[----:B------:R-:W-:-:S04]  /*10c0*/  ISETP.GE.AND P1, PT, R5, R11, PT ;  /* 0x0000000b0500720c */ /* 0x000fc80003f26270 */
[----:B------:R-:W-:Y:S01]  /*10d0*/  ISETP.GE.OR P1, PT, R16, R6, P1 ;  /* 0x000000061000720c */ /* 0x000fe20000f26670 */
[----:B------:R-:W-:-:S05]  /*10e0*/  IMAD.HI.U32 R6, R5, R2, RZ ;  /* 0x0000000205067227 */ /* 0x000fca00078e00ff */
[----:B------:R-:W-:-:S04]  /*10f0*/  SHF.R.U32.HI R6, RZ, R3, R6 ;  /* 0x00000003ff067219 */ /* 0x000fc80000011606 */
[----:B------:R-:W-:-:S03]  /*1100*/  SEL R6, R5, R6, !P0 ;  /* 0x0000000605067207 */ /* 0x000fc60004000000 */
[----:B------:R-:W-:Y:S01]  /*1110*/  @!P1 IMAD.HI.U32 R7, R16, R2, RZ ;  /* 0x0000000210079227 */ /* 0x000fe200078e00ff */
[----:B------:R-:W-:-:S04]  /*1120*/  IADD3 R2, PT, PT, -R6, RZ, RZ ;  /* 0x000000ff06027210 */ /* 0x000fc80007ffe1ff */
[----:B------:R-:W-:Y:S01]  /*1130*/  @!P1 SHF.R.U32.HI R3, RZ, R3, R7 ;  /* 0x00000003ff039219 */ /* 0x000fe20000011607 */
[----:B------:R-:W-:Y:S01]  /*1140*/  IMAD R2, R10, R2, R5 ;  /* 0x000000020a027224 */ /* 0x000fe200078e0205 */
[----:B------:R-:W-:Y:S02]  /*1150*/  IADD3 R7, PT, PT, -R5, RZ, RZ ;  /* 0x000000ff05077210 */ /* 0x000fe40007ffe1ff */
[----:B------:R-:W-:-:S03]  /*1160*/  @!P1 SEL R3, R16, R3, !P0 ;  /* 0x0000000310039207 */ /* 0x000fc60004000000 */
[----:B------:R-:W-:Y:S02]  /*1170*/  IMAD R7, R4, R7, R14 ;  /* 0x0000000704077224 */ /* 0x000fe400078e020e */
[--C-:B------:R-:W-:Y:S02]  /*1180*/  @!P1 IMAD.IADD R6, R6, 0x1, -R3.reuse ;  /* 0x0000000106069824 */ /* 0x100fe400078e0a03 */
[----:B------:R-:W-:Y:S01]  /*1190*/  @!P1 IMAD R3, R2, R12, R3 ;  /* 0x0000000c02039224 */ /* 0x000fe200078e0203 */
[----:B------:R-:W-:Y:S01]  /*11a0*/  IADD3 R2, PT, PT, -R16, RZ, RZ ;  /* 0x000000ff10027210 */ /* 0x000fe20007ffe1ff */
[----:B------:R-:W-:Y:S02]  /*11b0*/  @!P1 IMAD R5, R6, R10, R16 ;  /* 0x0000000a06059224 */ /* 0x000fe400078e0210 */
[----:B------:R-:W-:Y:S02]  /*11c0*/  @!P1 IMAD.MOV.U32 R16, RZ, RZ, R3 ;  /* 0x000000ffff109224 */ /* 0x000fe400078e0003 */
[----:B------:R-:W-:-:S02]  /*11d0*/  IMAD R2, R9, R2, R15 ;  /* 0x0000000209027224 */ /* 0x000fc400078e020f */
[----:B------:R-:W-:Y:S02]  /*11e0*/  IMAD R14, R5, R4, R7 ;  /* 0x00000004050e7224 */ /* 0x000fe400078e0207 */
[----:B------:R-:W-:Y:S02]  /*11f0*/  IMAD R15, R16, R9, R2 ;  /* 0x00000009100f7224 */ /* 0x000fe400078e0202 */
.L_x_15:
[----:B------:R-:W1:Y:S01]  /*1200*/  LDCU UR4, c[0x0][0xb30] ;  /* 0x00016600ff0477ac */ /* 0x000e620008000800 */
[----:B------:R-:W2:Y:S08]  /*1210*/  S2UR UR37, SR_CgaCtaId ;  /* 0x00000000002579c3 */ /* 0x000eb00000008800 */
[----:B------:R-:W3:Y:S01]  /*1220*/  LDC R26, c[0x0][0xb24] ;  /* 0x0002c900ff1a7b82 */ /* 0x000ee20000000800 */
[----:B-1----:R-:W-:-:S09]  /*1230*/  UISETP.NE.AND UP1, UPT, UR4, 0x1, UPT ;  /* 0x000000010400788c */ /* 0x002fd2000bf25270 */
[----:B--2---:R-:W-:Y:S05]  /*1240*/  BRA.U UP1, `(.L_x_16) ;  /* 0x0000000101407547 */ /* 0x004fea000b800000 */
[----:B------:R-:W1:Y:S08]  /*1250*/  LDC.64 R4, c[0x0][0xb10] ;  /* 0x0002c400ff047b82 */ /* 0x000e700000000a00 */
[----:B------:R-:W2:Y:S08]  /*1260*/  LDC.64 R2, c[0x0][0xb18] ;  /* 0x0002c600ff027b82 */ /* 0x000eb00000000a00 */
[----:B------:R-:W4:Y:S08]  /*1270*/  LDC R6, c[0x0][0xb20] ;  /* 0x0002c800ff067b82 */ /* 0x000f300000000800 */
[----:B------:R-:W3:Y:S01]  /*1280*/  LDC R7, c[0x0][0xb0c] ;  /* 0x0002c300ff077b82 */ /* 0x000ee20000000800 */
[----:B-1----:R-:W-:-:S05]  /*1290*/  IMAD.HI.U32 R4, R15, R4, RZ ;  /* 0x000000040f047227 */ /* 0x002fca00078e00ff */
[----:B------:R-:W-:Y:S01]  /*12a0*/  SHF.R.U32.HI R4, RZ, R5, R4 ;  /* 0x00000005ff047219 */ /* 0x000fe20000011604 */
[----:B--2---:R-:W-:Y:S01]  /*12b0*/  IMAD.HI.U32 R3, R14, R3, RZ ;  /* 0x000000030e037227 */ /* 0x004fe200078e00ff */
[----:B------:R-:W-:-:S04]  /*12c0*/  ISETP.NE.AND P0, PT, R2, 0x1, PT ;  /* 0x000000010200780c */ /* 0x000fc80003f05270 */
[----:B----4-:R-:W-:-:S04]  /*12d0*/  SHF.R.U32.HI R3, RZ, R6, R3 ;  /* 0x00000006ff037219 */ /* 0x010fc80000011603 */
[----:B------:R-:W-:Y:S02]  /*12e0*/  SEL R3, R14, R3, !P0 ;  /* 0x000000030e037207 */ /* 0x000fe40004000000 */
[----:B---3--:R-:W-:-:S04]  /*12f0*/  ISETP.NE.AND P1, PT, R7, 0x1, PT ;  /* 0x000000010700780c */ /* 0x008fc80003f25270 */
[----:B------:R-:W-:-:S05]  /*1300*/  SEL R4, R15, R4, !P1 ;  /* 0x000000040f047207 */ /* 0x000fca0004800000 */
[----:B------:R-:W-:Y:S02]  /*1310*/  IMAD.IADD R5, R3, 0x1, -R4 ;  /* 0x0000000103057824 */ /* 0x000fe400078e0a04 */
[----:B------:R-:W-:Y:S02]  /*1320*/  IMAD.IADD R3, R4, 0x1, -R3 ;  /* 0x0000000104037824 */ /* 0x000fe400078e0a03 */
[----:B------:R-:W-:Y:S02]  /*1330*/  IMAD R15, R5, R7, R15 ;  /* 0x00000007050f7224 */ /* 0x000fe400078e020f */
[----:B------:R-:W-:-:S07]  /*1340*/  IMAD R14, R3, R2, R14 ;  /* 0x00000002030e7224 */ /* 0x000fce00078e020e */
.L_x_16:
[----:B------:R-:W-:Y:S01]  /*1350*/  BAR.SYNC.DEFER_BLOCKING 0x0 ;  /* 0x0000000000007b1d */ /* 0x000fe20000010000 */
[----:B------:R-:W-:Y:S01]  /*1360*/  UISETP.NE.AND UP1, UPT, UR8, 0x2, UPT ;  /* 0x000000020800788c */ /* 0x000fe2000bf25270 */
[----:B------:R-:W-:Y:S02]  /*1370*/  ISETP.NE.OR P5, PT, R0, 0x2, !P5 ;  /* 0x000000020000780c */ /* 0x000fe40006fa5670 */
[----:B------:R-:W-:-:S06]  /*1380*/  LOP3.LUT R2, R77, 0x1f, RZ, 0xc0, !PT ;  /* 0x0000001f4d027812 */ /* 0x000fcc00078ec0ff */
[----:B------:R-:W-:Y:S05]  /*1390*/  BRA.U UP1, `(.L_x_17) ;  /* 0x0000001501a87547 */ /* 0x000fea000b800000 */
[----:B------:R-:W1:Y:S01]  /*13a0*/  LDCU UR13, c[0x0][0x38c] ;  /* 0x00007180ff0d77ac */ /* 0x000e620008000800 */
[----:B------:R-:W2:Y:S01]  /*13b0*/  LDC R8, c[0x0][0x370] ;  /* 0x0000dc00ff087b82 */ /* 0x000ea20000000800 */
[----:B------:R-:W-:Y:S01]  /*13c0*/  PLOP3.LUT P1, PT, PT, PT, UP2, 0x80, 0x8 ;  /* 0x000000000008781c */ /* 0x000fe20003f2f028 */
[----:B------:R-:W-:Y:S01]  /*13d0*/  IMAD.MOV.U32 R17, RZ, RZ, 0x1 ;  /* 0x00000001ff117424 */ /* 0x000fe200078e00ff */
[----:B------:R-:W-:Y:S01]  /*13e0*/  ISETP.EQ.OR P4, PT, R2, RZ, P5 ;  /* 0x000000ff0200720c */ /* 0x000fe20002f82670 */
[----:B------:R-:W-:Y:S01]  /*13f0*/  IMAD.MOV.U32 R16, RZ, RZ, RZ ;  /* 0x000000ffff107224 */ /* 0x000fe200078e00ff */
[----:B------:R-:W-:Y:S02]  /*1400*/  PLOP3.LUT P1, PT, P1, PT, PT, 0x8, 0x80 ;  /* 0x000000000080781c */ /* 0x000fe40000f2e170 */
[----:B------:R-:W-:Y:S01]  /*1410*/  CS2R R12, SRZ ;  /* 0x00000000000c7805 */ /* 0x000fe2000001ff00 */
[----:B------:R-:W-:Y:S01]  /*1420*/  IMAD.MOV.U32 R11, RZ, RZ, 0x1 ;  /* 0x00000001ff0b7424 */ /* 0x000fe200078e00ff */
[----:B------:R-:W4:Y:S01]  /*1430*/  LDC R0, c[0x0][0x374] ;  /* 0x0000dd00ff007b82 */ /* 0x000f220000000800 */
[----:B------:R-:W2:Y:S01]  /*1440*/  LDCU.64 UR22, c[0x0][0x348] ;  /* 0x00006900ff1677ac */ /* 0x000ea20008000a00 */
[----:B------:R-:W-:Y:S01]  /*1450*/  UMOV UR6, URZ ;  /* 0x000000ff00067c82 */ /* 0x000fe20008000000 */
[----:B-1----:R-:W-:-:S04]  /*1460*/  UIADD3 UR5, UPT, UPT, UR13, 0x3f, URZ ;  /* 0x0000003f0d057890 */ /* 0x002fc8000fffe0ff */
[----:B------:R-:W-:-:S04]  /*1470*/  USHF.R.S32.HI UR4, URZ, 0x1f, UR5 ;  /* 0x0000001fff047899 */ /* 0x000fc80008011405 */
[----:B------:R-:W-:-:S04]  /*1480*/  ULEA.HI UR4, UR4, UR5, URZ, 0x6 ;  /* 0x0000000504047291 */ /* 0x000fc8000f8f30ff */
[----:B------:R-:W-:Y:S02]  /*1490*/  USHF.R.S32.HI UR15, URZ, 0x6, UR4 ;  /* 0x00000006ff0f7899 */ /* 0x000fe40008011404 */
[----:B------:R-:W-:Y:S02]  /*14a0*/  UIADD3 UR4, UPT, UPT, UR13, -0x1, URZ ;  /* 0xffffffff0d047890 */ /* 0x000fe4000fffe0ff */
[----:B------:R-:W-:Y:S02]  /*14b0*/  UISETP.LT.U32.AND UP0, UPT, UR15, 0x3, UPT ;  /* 0x000000030f00788c */ /* 0x000fe4000bf01070 */
[----:B------:R-:W-:Y:S02]  /*14c0*/  UISETP.GE.U32.AND UP1, UPT, UR4, -0x7f, UPT ;  /* 0xffffff810400788c */ /* 0x000fe4000bf26070 */
[----:B------:R-:W-:Y:S02]  /*14d0*/  USEL UR14, UR15, 0x3, UP0 ;  /* 0x000000030f0e7887 */ /* 0x000fe40008000000 */
[----:B------:R-:W-:-:S02]  /*14e0*/  UIADD3 UR13, UPT, UPT, UR13, 0x7e, URZ ;  /* 0x0000007e0d0d7890 */ /* 0x000fc4000fffe0ff */
[----:B------:R-:W-:Y:S02]  /*14f0*/  UIADD3 UR5, UPT, UPT, UR14, -0x1, URZ ;  /* 0xffffffff0e057890 */ /* 0x000fe4000fffe0ff */
[----:B------:R-:W-:-:S03]  /*1500*/  UIADD3 UR7, UPT, UPT, UR15, -UR14, URZ ;  /* 0x8000000e0f077290 */ /* 0x000fc6000fffe0ff */
[----:B------:R-:W-:-:S04]  /*1510*/  @UP1 UIADD3 UR5, UPT, UPT, UR14, URZ, URZ ;  /* 0x000000ff0e051290 */ /* 0x000fc8000fffe0ff */
[----:B--2---:R-:W-:-:S12]  /*1520*/  UIADD3 UR5, UPT, UPT, UR5, 0x1, URZ ;  /* 0x0000000105057890 */ /* 0x004fd8000fffe0ff */
.L_x_39:
[----:B------:R-:W-:Y:S01]  /*1530*/  UISETP.NE.AND UP0, UPT, UR37, URZ, UPT ;  /* 0x000000ff2500728c */ /* 0x000fe2000bf05270 */
[----:B------:R-:W1:Y:S08]  /*1540*/  S2UR UR37, SR_CgaCtaId ;  /* 0x00000000002579c3 */ /* 0x000e700000008800 */
[----:B------:R-:W-:Y:S05]  /*1550*/  BRA.U UP0, `(.L_x_18) ;  /* 0x0000000100347547 */ /* 0x000fea000b800000 */
[----:B------:R-:W2:Y:S01]  /*1560*/  S2R R2, SR_CgaCtaId ;  /* 0x0000000000027919 */ /* 0x000ea20000008800 */
[----:B------:R-:W-:-:S04]  /*1570*/  MOV R3, 0x400 ;  /* 0x0000040000037802 */ /* 0x000fc80000000f00 */
[----:B--2---:R-:W-:Y:S02]  /*1580*/  LEA R2, R2, R3, 0x18 ;  /* 0x0000000302027211 */ /* 0x004fe400078ec0ff */
[----:B------:R-:W-:-:S03]  /*1590*/  SHF.L.U32 R3, R11, 0x1f, RZ ;  /* 0x0000001f0b037819 */ /* 0x000fc600000006ff */
[----:B------:R-:W-:-:S04]  /*15a0*/  IMAD R2, R12, 0x8, R2 ;  /* 0x000000080c027824 */ /* 0x000fc800078e0202 */
[----:B------:R-:W2:Y:S02]  /*15b0*/  SYNCS.PHASECHK.TRANS64.TRYWAIT P0, [R2+URZ+0xf0], R3 ;  /* 0x0000f003020075a7 */ /* 0x000ea400080011ff */
[----:B--2---:R-:W-:Y:S05]  /*15c0*/  @!P0 BRA `(.L_x_19) ;  /* 0x0000008c00948947 */ /* 0x004fea0003800000 */
.L_x_170:
[----:B------:R-:W-:Y:S01]  /*15d0*/  VIADD R12, R12, 0x1 ;  /* 0x000000010c0c7836 */ /* 0x000fe20000000000 */
[----:B------:R2:W-:Y:S04]  /*15e0*/  SYNCS.ARRIVE.TRANS64.A1T0 RZ, [R2+URZ+0xe0], RZ ;  /* 0x0000e0ff02ff79a7 */ /* 0x0005e800081000ff */
[----:B------:R-:W-:-:S04]  /*15f0*/  ISETP.NE.AND P0, PT, R12, 0x2, PT ;  /* 0x000000020c00780c */ /* 0x000fc80003f05270 */
[----:B------:R-:W-:Y:S02]  /*1600*/  SEL R12, R12, RZ, P0 ;  /* 0x000000ff0c0c7207 */ /* 0x000fe40000000000 */
[----:B--2---:R-:W-:-:S04]  /*1610*/  SEL R2, RZ, 0x1, P0 ;  /* 0x00000001ff027807 */ /* 0x004fc80000000000 */
[----:B------:R-:W-:-:S07]  /*1620*/  LOP3.LUT R11, R11, R2, RZ, 0x3c, !PT ;  /* 0x000000020b0b7212 */ /* 0x000fce00078e3cff */
.L_x_18:
[----:B------:R-:W-:Y:S01]  /*1630*/  UMOV UR4, 0x400 ;  /* 0x0000040000047882 */ /* 0x000fe20000000000 */
[----:B------:R-:W-:Y:S01]  /*1640*/  SHF.L.U32 R2, R17, 0x1f, RZ ;  /* 0x0000001f11027819 */ /* 0x000fe200000006ff */
[----:B-1----:R-:W-:Y:S01]  /*1650*/  ULEA UR4, UR37, UR4, 0x18 ;  /* 0x0000000425047291 */ /* 0x002fe2000f8ec0ff */
[----:B------:R-:W-:Y:S01]  /*1660*/  R2UR UR34, R14 ;  /* 0x000000000e2272ca */ /* 0x000fe200000e0000 */
[----:B------:R-:W-:Y:S02]  /*1670*/  UISETP.GE.U32.AND UP0, UPT, UR13, 0x7f, UPT ;  /* 0x0000007f0d00788c */ /* 0x000fe4000bf06070 */
[----:B------:R-:W-:Y:S01]  /*1680*/  ULEA UR8, UR6, UR4, 0x3 ;  /* 0x0000000406087291 */ /* 0x000fe2000f8e18ff */
[----:B------:R-:W-:-:S08]  /*1690*/  UMOV UR21, URZ ;  /* 0x000000ff00157c82 */ /* 0x000fd00008000000 */
[----:B------:R1:W2:Y:S01]  /*16a0*/  SYNCS.PHASECHK.TRANS64.TRYWAIT P2, [UR8+0x18], R2 ;  /* 0x00001802ff0075a7 */ /* 0x0002a20008041108 */
[----:B------:R-:W-:Y:S01]  /*16b0*/  R2UR UR8, R15 ;  /* 0x000000000f0872ca */ /* 0x000fe200000e0000 */
[----:B------:R-:W-:-:S12]  /*16c0*/  USHF.L.U32 UR34, UR34, 0x7, URZ ;  /* 0x0000000722227899 */ /* 0x000fd800080006ff */
[----:B------:R-:W-:-:S06]  /*16d0*/  USHF.L.U32 UR8, UR8, 0x7, URZ ;  /* 0x0000000708087899 */ /* 0x000fcc00080006ff */
[----:B------:R-:W-:Y:S01]  /*16e0*/  IMAD.U32 R6, RZ, RZ, UR8 ;  /* 0x00000008ff067e24 */ /* 0x000fe2000f8e00ff */
[----:B------:R-:W-:Y:S06]  /*16f0*/  BRA.U !UP0, `(.L_x_20) ;  /* 0x0000000508647547 */ /* 0x000fec000b800000 */
[----:B------:R-:W-:Y:S01]  /*1700*/  R2UR UR8, R6 ;  /* 0x00000000060872ca */ /* 0x000fe200000e0000 */
[----:B------:R-:W-:Y:S02]  /*1710*/  UIADD3 UR26, UPT, UPT, UR34, 0x20, URZ ;  /* 0x00000020221a7890 */ /* 0x000fe4000fffe0ff */
[----:B------:R-:W-:Y:S02]  /*1720*/  UIADD3 UR18, UPT, UPT, UR34, 0x40, URZ ;  /* 0x0000004022127890 */ /* 0x000fe4000fffe0ff */
[----:B------:R-:W-:Y:S01]  /*1730*/  UIADD3 UR10, UPT, UPT, UR34, 0x60, URZ ;  /* 0x00000060220a7890 */ /* 0x000fe2000fffe0ff */
[----:B------:R-:W-:Y:S01]  /*1740*/  UMOV UR30, URZ ;  /* 0x000000ff001e7c82 */ /* 0x000fe20008000000 */
[----:B------:R-:W-:-:S06]  /*1750*/  UMOV UR29, UR6 ;  /* 0x00000006001d7c82 */ /* 0x000fcc0008000000 */
[----:B------:R-:W-:Y:S02]  /*1760*/  UIADD3 UR58, UPT, UPT, UR8, 0x20, URZ ;  /* 0x00000020083a7890 */ /* 0x000fe4000fffe0ff */
[----:B------:R-:W-:Y:S02]  /*1770*/  UIADD3 UR50, UPT, UPT, UR8, 0x40, URZ ;  /* 0x0000004008327890 */ /* 0x000fe4000fffe0ff */
[----:B------:R-:W-:-:S12]  /*1780*/  UIADD3 UR42, UPT, UPT, UR8, 0x60, URZ ;  /* 0x00000060082a7890 */ /* 0x000fd8000fffe0ff */
.L_x_27:
[----:B------:R-:W-:Y:S01]  /*1790*/  ULEA UR6, UR29, UR4, 0x3 ;  /* 0x000000041d067291 */ /* 0x000fe2000f8e18ff */
[----:B--2---:R-:W-:-:S05]  /*17a0*/  @!P5 MOV R3, 0x10000 ;  /* 0x000100000003d802 */ /* 0x004fca0000000f00 */
[----:B------:R-:W-:Y:S01]  /*17b0*/  MOV R5, UR6 ;  /* 0x0000000600057c02 */ /* 0x000fe20008000f00 */
[----:B--2---:R-:W-:Y:S06]  /*17c0*/  @P2 BRA `(.L_x_21) ;  /* 0x0000000000102947 */ /* 0x004fec0003800000 */
[----:B------:R-:W-:Y:S02]  /*17d0*/  R2UR UR6, R5 ;  /* 0x00000000050672ca */ /* 0x000fe400000e0000 */
[----:B------:R-:W-:-:S11]  /*17e0*/  SHF.L.U32 R4, R17, 0x1f, RZ ;  /* 0x0000001f11047819 */ /* 0x000fd600000006ff */
[----:B------:R-:W2:Y:S02]  /*17f0*/  SYNCS.PHASECHK.TRANS64.TRYWAIT P0, [UR6+0x18], R4 ;  /* 0x00001804ff0075a7 */ /* 0x000ea40008001106 */
[----:B--2---:R-:W-:Y:S05]  /*1800*/  @!P0 BRA `(.L_x_22) ;  /* 0x0000008c00188947 */ /* 0x004fea0003800000 */
.L_x_21:
[----:B------:R-:W-:Y:S01]  /*1810*/  R2UR UR6, R5 ;  /* 0x00000000050672ca */ /* 0x000fe200000e0000 */
[----:B------:R-:W-:-:S12]  /*1820*/  BSSY.RECONVERGENT B0, `(.L_x_23) ;  /* 0x0000004000007945 */ /* 0x000fd80003800200 */
[----:B------:R2:W-:Y:S01]  /*1830*/  @!P5 SYNCS.ARRIVE.TRANS64 RZ, [UR6], R3 ;  /* 0x00000003ffffd9a7 */ /* 0x0005e20008000006 */
[----:B------:R-:W-:Y:S05]  /*1840*/  @P4 BRA `(.L_x_24) ;  /* 0x0000000000044947 */ /* 0x000fea0003800000 */
[----:B------:R-:W-:Y:S05]  /*1850*/  BPT.TRAP 0x1 ;  /* 0x000000040000795c */ /* 0x000fea0000300000 */
.L_x_24:
[----:B------:R-:W-:Y:S05]  /*1860*/  BSYNC.RECONVERGENT B0 ;  /* 0x0000000000007941 */ /* 0x000fea0003800200 */
.L_x_23:
[----:B------:R-:W-:Y:S01]  /*1870*/  UIADD3 UR6, UPT, UPT, UR29, 0x1, URZ ;  /* 0x000000011d067890 */ /* 0x000fe2000fffe0ff */
[----:B------:R-:W-:Y:S01]  /*1880*/  BSSY.RECONVERGENT B0, `(.L_x_25) ;  /* 0x000003b000007945 */ /* 0x000fe20003800200 */
[----:B------:R-:W-:Y:S02]  /*1890*/  ELECT P0, URZ, PT ;  /* 0x0000000000ff782f */ /* 0x000fe40003800000 */
[----:B------:R-:W-:-:S04]  /*18a0*/  UISETP.NE.AND UP0, UPT, UR6, 0x3, UPT ;  /* 0x000000030600788c */ /* 0x000fc8000bf05270 */
[----:B------:R-:W-:Y:S02]  /*18b0*/  USEL UR9, URZ, 0x1, UP0 ;  /* 0x00000001ff097887 */ /* 0x000fe40008000000 */
[----:B------:R-:W-:-:S04]  /*18c0*/  USEL UR6, UR6, URZ, UP0 ;  /* 0x000000ff06067287 */ /* 0x000fc80008000000 */
[----:B------:R-:W-:Y:S01]  /*18d0*/  ULEA UR8, UR6, UR4, 0x3 ;  /* 0x0000000406087291 */ /* 0x000fe2000f8e18ff */
[----:B------:R-:W-:-:S04]  /*18e0*/  LOP3.LUT R17, R17, UR9, RZ, 0x3c, !PT ;  /* 0x0000000911117c12 */ /* 0x000fc8000f8e3cff */
[----:B-1----:R-:W-:-:S04]  /*18f0*/  SHF.L.U32 R2, R17, 0x1f, RZ ;  /* 0x0000001f11027819 */ /* 0x002fc800000006ff */
[----:B------:R1:W1:Y:S01]  /*1900*/  SYNCS.PHASECHK.TRANS64.TRYWAIT P2, [UR8+0x18], R2 ;  /* 0x00001802ff0075a7 */ /* 0x0002620008041108 */
[----:B------:R-:W-:Y:S05]  /*1910*/  @!P0 BRA `(.L_x_26) ;  /* 0x0000000000c48947 */ /* 0x000fea0003800000 */
[----:B------:R-:W-:Y:S01]  /*1920*/  R2UR UR65, R5 ;  /* 0x00000000054172ca */ /* 0x000fe200000e0000 */
[----:B------:R-:W-:Y:S01]  /*1930*/  ULEA UR8, UR29, UR4, 0xf ;  /* 0x000000041d087291 */ /* 0x000fe2000f8e78ff */
[----:B------:R-:W-:Y:S01]  /*1940*/  R2UR UR68, R65 ;  /* 0x00000000414472ca */ /* 0x000fe200000e0000 */
[----:B------:R-:W-:Y:S01]  /*1950*/  UIADD3 UR54, UP1, UPT, UR22, 0x80, URZ ;  /* 0x0000008016367890 */ /* 0x000fe2000ff3e0ff */
[----:B------:R-:W-:Y:S01]  /*1960*/  R2UR UR66, R6 ;  /* 0x00000000064272ca */ /* 0x000fe200000e0000 */
[----:B------:R-:W-:Y:S02]  /*1970*/  UIADD3 UR46, UP0, UPT, UR22, 0x180, URZ ;  /* 0x00000180162e7890 */ /* 0x000fe4000ff1e0ff */
[----:B------:R-:W-:Y:S02]  /*1980*/  USHF.L.U32 UR67, UR30, 0x6, URZ ;  /* 0x000000061e437899 */ /* 0x000fe400080006ff */
[----:B------:R-:W-:Y:S02]  /*1990*/  UIADD3.X UR55, UPT, UPT, URZ, UR23, URZ, UP1, !UPT ;  /* 0x00000017ff377290 */ /* 0x000fe40008ffe4ff */
[----:B------:R-:W-:-:S02]  /*19a0*/  UIADD3 UR64, UPT, UPT, UR8, 0x8400, URZ ;  /* 0x0000840008407890 */ /* 0x000fc4000fffe0ff */
[----:B------:R-:W-:Y:S02]  /*19b0*/  UIADD3 UR56, UPT, UPT, UR8, 0xa400, URZ ;  /* 0x0000a40008387890 */ /* 0x000fe4000fffe0ff */
[----:B------:R-:W-:Y:S02]  /*19c0*/  UIADD3 UR48, UPT, UPT, UR8, 0xc400, URZ ;  /* 0x0000c40008307890 */ /* 0x000fe4000fffe0ff */
[----:B------:R-:W-:Y:S02]  /*19d0*/  UIADD3 UR40, UPT, UPT, UR8, 0xe400, URZ ;  /* 0x0000e40008287890 */ /* 0x000fe4000fffe0ff */
[----:B------:R-:W-:Y:S02]  /*19e0*/  UIADD3.X UR47, UPT, UPT, URZ, UR23, URZ, UP0, !UPT ;  /* 0x00000017ff2f7290 */ /* 0x000fe400087fe4ff */
[----:B------:R-:W-:Y:S02]  /*19f0*/  UIADD3 UR32, UPT, UPT, UR8, 0x20400, URZ ;  /* 0x0002040008207890 */ /* 0x000fe4000fffe0ff */
[----:B------:R-:W-:-:S02]  /*1a00*/  UIADD3 UR24, UPT, UPT, UR8, 0x22400, URZ ;  /* 0x0002240008187890 */ /* 0x000fc4000fffe0ff */
[----:B------:R-:W-:Y:S01]  /*1a10*/  UIADD3 UR16, UPT, UPT, UR8, 0x24400, URZ ;  /* 0x0002440008107890 */ /* 0x000fe2000fffe0ff */
[----:B------:R-:W-:Y:S01]  /*1a20*/  UMOV UR38, 0x0 ;  /* 0x0000000000267882 */ /* 0x000fe20000000000 */
[----:B------:R-:W-:Y:S01]  /*1a30*/  UMOV UR39, 0x10000000 ;  /* 0x1000000000277882 */ /* 0x000fe20000000000 */
[----:B------:R-:W-:Y:S01]  /*1a40*/  UIADD3 UR8, UPT, UPT, UR8, 0x26400, URZ ;  /* 0x0002640008087890 */ /* 0x000fe2000fffe0ff */
[----:B------:R1:W-:Y:S01]  /*1a50*/  UTMALDG.3D [UR64], [UR54], desc[UR38] ;  /* 0x00002640360075b4 */ /* 0x0003e20008011000 */
[----:B------:R-:W-:Y:S01]  /*1a60*/  UMOV UR57, UR65 ;  /* 0x0000004100397c82 */ /* 0x000fe20008000000 */
        /* <DEDUP_REMOVED lines=22> */
[----:B------:R1:W-:Y:S01]  /*1bd0*/  UTMALDG.3D [UR40], [UR54], desc[UR38] ;  /* 0x00002628360075b4 */ /* 0x0003e20008011000 */
[----:B------:R1:W-:Y:S01]  /*1be0*/  UTMALDG.3D [UR32], [UR46], desc[UR38] ;  /* 0x000026202e0075b4 */ /* 0x0003e20008011000 */
[----:B------:R1:W-:Y:S01]  /*1bf0*/  UTMALDG.3D [UR24], [UR46], desc[UR38] ;  /* 0x000026182e0075b4 */ /* 0x0003e20008011000 */
[----:B------:R1:W-:Y:S01]  /*1c00*/  UTMALDG.3D [UR16], [UR46], desc[UR38] ;  /* 0x000026102e0075b4 */ /* 0x0003e20008011000 */
[----:B------:R1:W-:Y:S01]  /*1c10*/  UTMALDG.3D [UR8], [UR46], desc[UR38] ;  /* 0x000026082e0075b4 */ /* 0x0003e20008011000 */
[----:B------:R-:W-:Y:S01]  /*1c20*/  NOP ;  /* 0x0000000000007918 */ /* 0x000fe20000000000 */
.L_x_26:
[----:B-1----:R-:W-:Y:S05]  /*1c30*/  BSYNC.RECONVERGENT B0 ;  /* 0x0000000000007941 */ /* 0x002fea0003800200 */
.L_x_25:
[----:B------:R-:W-:Y:S01]  /*1c40*/  UIADD3 UR30, UPT, UPT, UR30, 0x1, URZ ;  /* 0x000000011e1e7890 */ /* 0x000fe2000fffe0ff */
[----:B------:R-:W-:Y:S01]  /*1c50*/  UMOV UR29, UR6 ;  /* 0x00000006001d7c82 */ /* 0x000fe20008000000 */
[----:B------:R-:W-:Y:S02]  /*1c60*/  UMOV UR21, UR5 ;  /* 0x0000000500157c82 */ /* 0x000fe40008000000 */
[----:B------:R-:W-:-:S09]  /*1c70*/  UISETP.NE.AND UP0, UPT, UR30, UR5, UPT ;  /* 0x000000051e00728c */ /* 0x000fd2000bf05270 */
[----:B------:R-:W-:Y:S05]  /*1c80*/  BRA.U UP0, `(.L_x_27) ;  /* 0xfffffff900c07547 */ /* 0x000fea000b83ffff */
.L_x_20:
[----:B------:R-:W-:Y:S01]  /*1c90*/  ULEA UR8, UR6, UR4, 0x3 ;  /* 0x0000000406087291 */ /* 0x000fe2000f8e18ff */
[----:B-1----:R-:W-:Y:S01]  /*1ca0*/  SHF.L.U32 R2, R17, 0x1f, RZ ;  /* 0x0000001f11027819 */ /* 0x002fe200000006ff */
[----:B------:R-:W-:Y:S01]  /*1cb0*/  @!P1 SYNCS.ARRIVE.TRANS64.A1T0 RZ, [UR4+0x78], RZ ;  /* 0x000078ffffff99a7 */ /* 0x000fe20008100004 */
[----:B------:R-:W-:-:S06]  /*1cc0*/  UISETP.GT.AND UP0, UPT, UR15, UR14, UPT ;  /* 0x0000000e0f00728c */ /* 0x000fcc000bf04270 */
[----:B------:R1:W1:Y:S03]  /*1cd0*/  SYNCS.PHASECHK.TRANS64.TRYWAIT P1, [UR8+0x18], R2 ;  /* 0x00001802ff0075a7 */ /* 0x0002660008021108 */
[----:B------:R-:W-:Y:S05]  /*1ce0*/  BRA.U !UP0, `(.L_x_28) ;  /* 0x0000000508547547 */ /* 0x000fea000b800000 */
[----:B------:R-:W-:Y:S01]  /*1cf0*/  R2UR UR8, R6 ;  /* 0x00000000060872ca */ /* 0x000fe200000e0000 */
[----:B------:R-:W-:Y:S02]  /*1d00*/  UIADD3 UR29, UPT, UPT, UR7, UR21, URZ ;  /* 0x00000015071d7290 */ /* 0x000fe4000fffe0ff */
[----:B------:R-:W-:Y:S02]  /*1d10*/  UIADD3 UR26, UPT, UPT, UR34, 0x20, URZ ;  /* 0x00000020221a7890 */ /* 0x000fe4000fffe0ff */
[----:B------:R-:W-:Y:S02]  /*1d20*/  UIADD3 UR18, UPT, UPT, UR34, 0x40, URZ ;  /* 0x0000004022127890 */ /* 0x000fe4000fffe0ff */
[----:B------:R-:W-:Y:S01]  /*1d30*/  UIADD3 UR10, UPT, UPT, UR34, 0x60, URZ ;  /* 0x00000060220a7890 */ /* 0x000fe2000fffe0ff */
[----:B------:R-:W-:-:S05]  /*1d40*/  UMOV UR30, UR6 ;  /* 0x00000006001e7c82 */ /* 0x000fca0008000000 */
[----:B------:R-:W-:Y:S02]  /*1d50*/  UIADD3 UR58, UPT, UPT, UR8, 0x20, URZ ;  /* 0x00000020083a7890 */ /* 0x000fe4000fffe0ff */
[----:B------:R-:W-:Y:S02]  /*1d60*/  UIADD3 UR50, UPT, UPT, UR8, 0x40, URZ ;  /* 0x0000004008327890 */ /* 0x000fe4000fffe0ff */
[----:B------:R-:W-:-:S12]  /*1d70*/  UIADD3 UR42, UPT, UPT, UR8, 0x60, URZ ;  /* 0x00000060082a7890 */ /* 0x000fd8000fffe0ff */
.L_x_35:
[----:B------:R-:W-:Y:S01]  /*1d80*/  ULEA UR65, UR30, UR4, 0x3 ;  /* 0x000000041e417291 */ /* 0x000fe2000f8e18ff */
[----:B--2---:R-:W-:Y:S01]  /*1d90*/  @!P5 MOV R3, 0x10000 ;  /* 0x000100000003d802 */ /* 0x004fe20000000f00 */
[----:B-1----:R-:W-:Y:S10]  /*1da0*/  @P1 BRA `(.L_x_29) ;  /* 0x00000000000c1947 */ /* 0x002ff40003800000 */
[----:B------:R-:W-:-:S04]  /*1db0*/  SHF.L.U32 R4, R17, 0x1f, RZ ;  /* 0x0000001f11047819 */ /* 0x000fc800000006ff */
[----:B------:R-:W1:Y:S02]  /*1dc0*/  SYNCS.PHASECHK.TRANS64.TRYWAIT P0, [UR65+0x18], R4 ;  /* 0x00001804ff0075a7 */ /* 0x000e640008001141 */
[----:B-1----:R-:W-:Y:S05]  /*1dd0*/  @!P0 BRA `(.L_x_30) ;  /* 0x0000008400c08947 */ /* 0x002fea0003800000 */
.L_x_29:
[----:B------:R2:W-:Y:S01]  /*1de0*/  @!P5 SYNCS.ARRIVE.TRANS64 RZ, [UR65], R3 ;  /* 0x00000003ffffd9a7 */ /* 0x0005e20008000041 */
[----:B------:R-:W-:Y:S04]  /*1df0*/  BSSY.RECONVERGENT B0, `(.L_x_31) ;  /* 0x0000003000007945 */ /* 0x000fe80003800200 */
[----:B------:R-:W-:Y:S05]  /*1e00*/  @P4 BRA `(.L_x_32) ;  /* 0x0000000000044947 */ /* 0x000fea0003800000 */
[----:B------:R-:W-:Y:S05]  /*1e10*/  BPT.TRAP 0x1 ;  /* 0x000000040000795c */ /* 0x000fea0000300000 */
.L_x_32:
[----:B------:R-:W-:Y:S05]  /*1e20*/  BSYNC.RECONVERGENT B0 ;  /* 0x0000000000007941 */ /* 0x000fea0003800200 */
.L_x_31:
        /* <DEDUP_REMOVED lines=14> */
[----:B------:R-:W-:Y:S02]  /*1f10*/  UIADD3 UR54, UP1, UPT, UR22, 0x80, URZ ;  /* 0x0000008016367890 */ /* 0x000fe4000ff3e0ff */
        /* <DEDUP_REMOVED lines=13> */
[----:B------:R-:W-:Y:S01]  /*1ff0*/  UMOV UR68, UR11 ;  /* 0x0000000b00447c82 */ /* 0x000fe20008000000 */
        /* <DEDUP_REMOVED lines=31> */
.L_x_34:
[----:B-1----:R-:W-:Y:S05]  /*21f0*/  BSYNC.RECONVERGENT B0 ;  /* 0x0000000000007941 */ /* 0x002fea0003800200 */
.L_x_33:
[----:B------:R-:W-:Y:S01]  /*2200*/  UIADD3 UR21, UPT, UPT, UR21, 0x1, URZ ;  /* 0x0000000115157890 */ /* 0x000fe2000fffe0ff */
[----:B------:R-:W-:-:S03]  /*2210*/  UMOV UR30, UR6 ;  /* 0x00000006001e7c82 */ /* 0x000fc60008000000 */
[----:B------:R-:W-:-:S09]  /*2220*/  UISETP.NE.AND UP0, UPT, UR21, UR29, UPT ;  /* 0x0000001d1500728c */ /* 0x000fd2000bf05270 */
[----:B------:R-:W-:Y:S05]  /*2230*/  BRA.U UP0, `(.L_x_35) ;  /* 0xfffffff900d07547 */ /* 0x000fea000b83ffff */
.L_x_28:
[C---:B-1----:R-:W-:Y:S01]  /*2240*/  LEA R2, R16.reuse, UR4, 0x3 ;  /* 0x0000000410027c11 */ /* 0x042fe2000f8e18ff */
[----:B------:R-:W-:Y:S01]  /*2250*/  NOP ;  /* 0x0000000000007918 */ /* 0x000fe20000000000 */
[----:B--2---:R-:W-:Y:S02]  /*2260*/  SHF.L.U32 R3, R13, 0x1f, RZ ;  /* 0x0000001f0d037819 */ /* 0x004fe400000006ff */
[----:B------:R-:W-:Y:S02]  /*2270*/  LEA R4, R16, UR4, 0x4 ;  /* 0x0000000410047c11 */ /* 0x000fe4000f8e20ff */
[----:B------:R-:W1:Y:S02]  /*2280*/  SYNCS.PHASECHK.TRANS64.TRYWAIT P0, [R2+URZ+0x80], R3 ;  /* 0x00008003020075a7 */ /* 0x000e6400080011ff */
[----:B-1----:R-:W-:Y:S05]  /*2290*/  @!P0 BRA `(.L_x_36) ;  /* 0x0000008000a88947 */ /* 0x002fea0003800000 */
.L_x_173:
[----:B------:R-:W2:Y:S01]  /*22a0*/  LDS.128 R4, [R4+0x110] ;  /* 0x0001100004047984 */ /* 0x000ea20000000c00 */
[----:B------:R-:W-:Y:S01]  /*22b0*/  R2UR UR9, R65 ;  /* 0x00000000410972ca */ /* 0x000fe200000e0000 */
[----:B-1----:R-:W-:Y:S01]  /*22c0*/  VIADD R2, R2, 0x90 ;  /* 0x0000009002027836 */ /* 0x002fe20000000000 */
[----:B---3--:R-:W-:Y:S01]  /*22d0*/  ISETP.GE.AND P0, PT, R26, 0x1, PT ;  /* 0x000000011a00780c */ /* 0x008fe20003f06270 */
[----:B------:R-:W-:Y:S01]  /*22e0*/  @!PT LDS RZ, [RZ] ;  /* 0x00000000fffff984 */ /* 0x000fe20000000800 */
[----:B------:R-:W-:Y:S01]  /*22f0*/  @!PT LDS RZ, [RZ] ;  /* 0x00000000fffff984 */ /* 0x000fe20000000800 */
[----:B------:R-:W-:Y:S01]  /*2300*/  @!PT LDS RZ, [RZ] ;  /* 0x00000000fffff984 */ /* 0x000fe20000000800 */
[----:B------:R-:W-:Y:S01]  /*2310*/  @!PT LDS RZ, [RZ] ;  /* 0x00000000fffff984 */ /* 0x000fe20000000800 */
[----:B------:R1:W-:Y:S06]  /*2320*/  MEMBAR.ALL.CTA ;  /* 0x0000000000007992 */ /* 0x0003ec0000008000 */
[----:B-1----:R-:W1:Y:S01]  /*2330*/  FENCE.VIEW.ASYNC.S ;  /* 0x00000000000073c6 */ /* 0x002e620000000000 */
[----:B------:R-:W-:-:S04]  /*2340*/  PRMT R2, RZ, 0x654, R2 ;  /* 0x00000654ff027816 */ /* 0x000fc80000000002 */
[----:B-1----:R1:W-:Y:S01]  /*2350*/  SYNCS.ARRIVE.TRANS64.RED.A1T0 RZ, [R2+URZ], RZ ;  /* 0x000000ff02ff79a7 */ /* 0x0023e200081004ff */
[----:B--2---:R-:W-:-:S13]  /*2360*/  LOP3.LUT P2, RZ, R6, 0x1, RZ, 0xc0, !PT ;  /* 0x0000000106ff7812 */ /* 0x004fda000784c0ff */
[----:B------:R-:W-:Y:S01]  /*2370*/  @P2 SHF.R.U32.HI R3, RZ, 0x10, R5 ;  /* 0x00000010ff032819 */ /* 0x000fe20000011605 */
[----:B------:R-:W-:Y:S01]  /*2380*/  VOTEU.ANY UP0, P2 ;  /* 0x0000000000ff7886 */ /* 0x000fe20001000100 */
[----:B------:R-:W-:Y:S02]  /*2390*/  @P2 MOV R10, R4 ;  /* 0x00000004000a2202 */ /* 0x000fe40000000f00 */
[----:B------:R-:W-:Y:S02]  /*23a0*/  @P2 R2UR.BROADCAST UR8, R3 ;  /* 0x00000000030822ca */ /* 0x000fe400008e0000 */
[----:B------:R-:W-:-:S11]  /*23b0*/  @P2 LOP3.LUT R9, R5, 0xffff, RZ, 0xc0, !PT ;  /* 0x0000ffff05092812 */ /* 0x000fd600078ec0ff */
[----:B------:R-:W-:Y:S02]  /*23c0*/  @UP0 UMOV UR9, UR8 ;  /* 0x0000000800090c82 */ /* 0x000fe40008000000 */
[----:B------:R-:W-:Y:S01]  /*23d0*/  IMAD.U32 R65, RZ, RZ, UR9 ;  /* 0x00000009ff417e24 */ /* 0x000fe2000f8e00ff */
[----:B-1----:R-:W-:Y:S06]  /*23e0*/  @!P0 BRA `(.L_x_37) ;  /* 0x0000000000b88947 */ /* 0x002fec0003800000 */
[----:B------:R-:W4:Y:S01]  /*23f0*/  LDC.64 R4, c[0x0][0xb18] ;  /* 0x0002c600ff047b82 */ /* 0x000f220000000a00 */
[----:B------:R-:W-:-:S07]  /*2400*/  ISETP.NE.AND P3, PT, R26, 0x1, PT ;  /* 0x000000011a00780c */ /* 0x000fce0003f65270 */
[----:B------:R-:W1:Y:S08]  /*2410*/  LDC.64 R6, c[0x0][0xb10] ;  /* 0x0002c400ff067b82 */ /* 0x000e700000000a00 */
[----:B------:R-:W2:Y:S08]  /*2420*/  LDC R14, c[0x0][0xb20] ;  /* 0x0002c800ff0e7b82 */ /* 0x000eb00000000800 */
[----:B------:R-:W3:Y:S01]  /*2430*/  LDC R15, c[0x0][0xb0c] ;  /* 0x0002c300ff0f7b82 */ /* 0x000ee20000000800 */
[----:B----4-:R-:W-:Y:S01]  /*2440*/  IMAD.HI.U32 R19, R0, R5, RZ ;  /* 0x0000000500137227 */ /* 0x010fe200078e00ff */
[----:B------:R-:W-:-:S03]  /*2450*/  ISETP.NE.AND P0, PT, R4, 0x1, PT ;  /* 0x000000010400780c */ /* 0x000fc60003f05270 */
[----:B------:R-:W-:-:S03]  /*2460*/  IMAD.HI.U32 R5, R9, R5, RZ ;  /* 0x0000000509057227 */ /* 0x000fc600078e00ff */
[----:B------:R-:W4:Y:S01]  /*2470*/  LDC.64 R2, c[0x0][0xb28] ;  /* 0x0002ca00ff027b82 */ /* 0x000f220000000a00 */
[----:B-1----:R-:W-:-:S04]  /*2480*/  IMAD.HI.U32 R20, R8, R6, RZ ;  /* 0x0000000608147227 */ /* 0x002fc800078e00ff */
[----:B------:R-:W-:Y:S01]  /*2490*/  IMAD.HI.U32 R21, R10, R6, RZ ;  /* 0x000000060a157227 */ /* 0x000fe200078e00ff */
[----:B------:R-:W-:Y:S02]  /*24a0*/  SHF.R.U32.HI R20, RZ, R7, R20 ;  /* 0x00000007ff147219 */ /* 0x000fe40000011614 */
[-C--:B--2---:R-:W-:Y:S02]  /*24b0*/  SHF.R.U32.HI R19, RZ, R14.reuse, R19 ;  /* 0x0000000eff137219 */ /* 0x084fe40000011613 */
[----:B------:R-:W-:Y:S02]  /*24c0*/  SHF.R.U32.HI R5, RZ, R14, R5 ;  /* 0x0000000eff057219 */ /* 0x000fe40000011605 */
[----:B------:R-:W-:Y:S02]  /*24d0*/  SEL R19, R0, R19, !P0 ;  /* 0x0000001300137207 */ /* 0x000fe40004000000 */
[----:B------:R-:W-:Y:S02]  /*24e0*/  SHF.R.U32.HI R21, RZ, R7, R21 ;  /* 0x00000007ff157219 */ /* 0x000fe40000011615 */
[----:B---3--:R-:W-:-:S02]  /*24f0*/  ISETP.NE.AND P1, PT, R15, 0x1, PT ;  /* 0x000000010f00780c */ /* 0x008fc40003f25270 */
[----:B------:R-:W-:Y:S02]  /*2500*/  SEL R5, R9, R5, !P0 ;  /* 0x0000000509057207 */ /* 0x000fe40004000000 */
[----:B------:R-:W-:Y:S02]  /*2510*/  SEL R20, R8, R20, !P1 ;  /* 0x0000001408147207 */ /* 0x000fe40004800000 */
[----:B------:R-:W-:Y:S01]  /*2520*/  SEL R21, R10, R21, !P1 ;  /* 0x000000150a157207 */ /* 0x000fe20004800000 */
[----:B----4-:R-:W-:-:S04]  /*2530*/  IMAD.HI.U32 R18, R19, R2, RZ ;  /* 0x0000000213127227 */ /* 0x010fc800078e00ff */
        /* <DEDUP_REMOVED lines=10> */
[----:B------:R-:W-:-:S04]  /*25e0*/  @!P0 IMAD.HI.U32 R7, R21, R2, RZ ;  /* 0x0000000215078227 */ /* 0x000fc800078e00ff */
[----:B------:R-:W-:Y:S01]  /*25f0*/  IMAD.MOV R2, RZ, RZ, -R6 ;  /* 0x000000ffff027224 */ /* 0x000fe200078e0a06 */
[----:B------:R-:W-:Y:S02]  /*2600*/  @!P0 SHF.R.U32.HI R3, RZ, R3, R7 ;  /* 0x00000003ff038219 */ /* 0x000fe40000011607 */
[----:B------:R-:W-:Y:S01]  /*2610*/  IADD3 R7, PT, PT, -R5, RZ, RZ ;  /* 0x000000ff05077210 */ /* 0x000fe20007ffe1ff */
[----:B------:R-:W-:Y:S01]  /*2620*/  IMAD R2, R26, R2, R5 ;  /* 0x000000021a027224 */ /* 0x000fe200078e0205 */
        /* <DEDUP_REMOVED lines=10> */
.L_x_37:
[----:B------:R-:W1:Y:S02]  /*26d0*/  LDCU UR8, c[0x0][0xb30] ;  /* 0x00016600ff0877ac */ /* 0x000e640008000800 */
[----:B-1----:R-:W-:-:S09]  /*26e0*/  UISETP.NE.AND UP0, UPT, UR8, 0x1, UPT ;  /* 0x000000010800788c */ /* 0x002fd2000bf05270 */
[----:B------:R-:W-:Y:S05]  /*26f0*/  BRA.U UP0, `(.L_x_38) ;  /* 0x0000000100407547 */ /* 0x000fea000b800000 */
[----:B------:R-:W1:Y:S08]  /*2700*/  LDC.64 R4, c[0x0][0xb10] ;  /* 0x0002c400ff047b82 */ /* 0x000e700000000a00 */
[----:B------:R-:W2:Y:S08]  /*2710*/  LDC.64 R2, c[0x0][0xb18] ;  /* 0x0002c600ff027b82 */ /* 0x000eb00000000a00 */
[----:B------:R-:W3:Y:S08]  /*2720*/  LDC R6, c[0x0][0xb20] ;  /* 0x0002c800ff067b82 */ /* 0x000ef00000000800 */
[----:B------:R-:W4:Y:S01]  /*2730*/  LDC R7, c[0x0][0xb0c] ;  /* 0x0002c300ff077b82 */ /* 0x000f220000000800 */
[----:B-1----:R-:W-:-:S05]  /*2740*/  IMAD.HI.U32 R4, R10, R4, RZ ;  /* 0x000000040a047227 */ /* 0x002fca00078e00ff */
[----:B------:R-:W-:Y:S01]  /*2750*/  SHF.R.U32.HI R4, RZ, R5, R4 ;  /* 0x00000005ff047219 */ /* 0x000fe20000011604 */
[----:B--2---:R-:W-:Y:S01]  /*2760*/  IMAD.HI.U32 R3, R9, R3, RZ ;  /* 0x0000000309037227 */ /* 0x004fe200078e00ff */
[----:B------:R-:W-:-:S04]  /*2770*/  ISETP.NE.AND P0, PT, R2, 0x1, PT ;  /* 0x000000010200780c */ /* 0x000fc80003f05270 */
[----:B---3--:R-:W-:-:S04]  /*2780*/  SHF.R.U32.HI R3, RZ, R6, R3 ;  /* 0x00000006ff037219 */ /* 0x008fc80000011603 */
[----:B------:R-:W-:Y:S02]  /*2790*/  SEL R3, R9, R3, !P0 ;  /* 0x0000000309037207 */ /* 0x000fe40004000000 */
[----:B----4-:R-:W-:-:S04]  /*27a0*/  ISETP.NE.AND P1, PT, R7, 0x1, PT ;  /* 0x000000010700780c */ /* 0x010fc80003f25270 */
[----:B------:R-:W-:-:S05]  /*27b0*/  SEL R4, R10, R4, !P1 ;  /* 0x000000040a047207 */ /* 0x000fca0004800000 */
[----:B------:R-:W-:Y:S02]  /*27c0*/  IMAD.IADD R5, R3, 0x1, -R4 ;  /* 0x0000000103057824 */ /* 0x000fe400078e0a04 */
[----:B------:R-:W-:Y:S02]  /*27d0*/  IMAD.IADD R3, R4, 0x1, -R3 ;  /* 0x0000000104037824 */ /* 0x000fe400078e0a03 */
[----:B------:R-:W-:Y:S02]  /*27e0*/  IMAD R10, R5, R7, R10 ;  /* 0x00000007050a7224 */ /* 0x000fe400078e020a */
[----:B------:R-:W-:-:S07]  /*27f0*/  IMAD R9, R3, R2, R9 ;  /* 0x0000000203097224 */ /* 0x000fce00078e0209 */
.L_x_38:
[----:B------:R-:W-:Y:S01]  /*2800*/  VIADD R16, R16, 0x1 ;  /* 0x0000000110107836 */ /* 0x000fe20000000000 */
[----:B------:R-:W-:Y:S01]  /*2810*/  PLOP3.LUT P1, PT, PT, PT, PT, 0x80, 0x8 ;  /* 0x000000000008781c */ /* 0x000fe20003f2f070 */
[----:B------:R-:W-:Y:S02]  /*2820*/  IMAD.IADD R15, R10, 0x1, R63 ;  /* 0x000000010a0f7824 */ /* 0x000fe400078e023f */
[----:B------:R-:W-:Y:S01]  /*2830*/  IMAD.IADD R14, R9, 0x1, R62 ;  /* 0x00000001090e7824 */ /* 0x000fe200078e023e */
[----:B------:R-:W-:-:S04]  /*2840*/  ISETP.NE.AND P0, PT, R16, 0x2, PT ;  /* 0x000000021000780c */ /* 0x000fc80003f05270 */
[----:B------:R-:W-:Y:S02]  /*2850*/  SEL R2, RZ, 0x1, P0 ;  /* 0x00000001ff027807 */ /* 0x000fe40000000000 */
[----:B------:R-:W-:Y:S02]  /*2860*/  SEL R16, R16, RZ, P0 ;  /* 0x000000ff10107207 */ /* 0x000fe40000000000 */
[----:B------:R-:W-:Y:S01]  /*2870*/  LOP3.LUT R13, R13, R2, RZ, 0x3c, !PT ;  /* 0x000000020d0d7212 */ /* 0x000fe200078e3cff */
[----:B------:R-:W-:Y:S06]  /*2880*/  @P2 BRA `(.L_x_39) ;  /* 0xffffffec00282947 */ /* 0x000fec000383ffff */
[----:B------:R-:W-:Y:S01]  /*2890*/  UIADD3 UR4, UPT, UPT, UR4, 0x18, URZ ;  /* 0x0000001804047890 */ /* 0x000fe2000fffe0ff */
[----:B------:R-:W-:-:S03]  /*28a0*/  SHF.L.U32 R2, R17, 0x1f, RZ ;  /* 0x0000001f11027819 */ /* 0x000fc600000006ff */
[----:B------:R-:W-:-:S09]  /*28b0*/  ULEA UR5, UR6, UR4, 0x3 ;  /* 0x0000000406057291 */ /* 0x000fd2000f8e18ff */
[----:B------:R-:W1:Y:S02]  /*28c0*/  SYNCS.PHASECHK.TRANS64.TRYWAIT P0, [UR5], R2 ;  /* 0x00000002ff0075a7 */ /* 0x000e640008001105 */
[----:B-1----:R-:W-:Y:S05]  /*28d0*/  @!P0 BRA `(.L_x_40) ;  /* 0x0000007c002c8947 */ /* 0x002fea0003800000 */
.L_x_175:
[----:B------:R-:W-:-:S04]  /*28e0*/  UIADD3 UR6, UPT, UPT, UR6, 0x1, URZ ;  /* 0x0000000106067890 */ /* 0x000fc8000fffe0ff */
[----:B------:R-:W-:-:S04]  /*28f0*/  UISETP.NE.AND UP0, UPT, UR6, 0x3, UPT ;  /* 0x000000030600788c */ /* 0x000fc8000bf05270 */
[----:B------:R-:W-:Y:S02]  /*2900*/  USEL UR7, URZ, 0x1, UP0 ;  /* 0x00000001ff077887 */ /* 0x000fe40008000000 */
[----:B------:R-:W-:-:S04]  /*2910*/  USEL UR6, UR6, URZ, UP0 ;  /* 0x000000ff06067287 */ /* 0x000fc80008000000 */
[----:B------:R-:W-:Y:S01]  /*2920*/  ULEA UR5, UR6, UR4, 0x3 ;  /* 0x0000000406057291 */ /* 0x000fe2000f8e18ff */
[----:B------:R-:W-:-:S04]  /*2930*/  LOP3.LUT R17, R17, UR7, RZ, 0x3c, !PT ;  /* 0x0000000711117c12 */ /* 0x000fc8000f8e3cff */
[----:B-1----:R-:W-:-:S04]  /*2940*/  SHF.L.U32 R2, R17, 0x1f, RZ ;  /* 0x0000001f11027819 */ /* 0x002fc800000006ff */
[----:B------:R-:W1:Y:S02]  /*2950*/  SYNCS.PHASECHK.TRANS64.TRYWAIT P0, [UR5], R2 ;  /* 0x00000002ff0075a7 */ /* 0x000e640008001105 */
[----:B-1----:R-:W-:Y:S05]  /*2960*/  @!P0 BRA `(.L_x_41) ;  /* 0x0000007c00208947 */ /* 0x002fea0003800000 */
.L_x_177:
[----:B------:R-:W-:-:S04]  /*2970*/  UIADD3 UR6, UPT, UPT, UR6, 0x1, URZ ;  /* 0x0000000106067890 */ /* 0x000fc8000fffe0ff */
[----:B------:R-:W-:-:S04]  /*2980*/  UISETP.NE.AND UP0, UPT, UR6, 0x3, UPT ;  /* 0x000000030600788c */ /* 0x000fc8000bf05270 */
[----:B------:R-:W-:Y:S02]  /*2990*/  USEL UR5, URZ, 0x1, UP0 ;  /* 0x00000001ff057887 */ /* 0x000fe40008000000 */
[----:B------:R-:W-:-:S04]  /*29a0*/  USEL UR6, UR6, URZ, UP0 ;  /* 0x000000ff06067287 */ /* 0x000fc80008000000 */
[----:B------:R-:W-:Y:S01]  /*29b0*/  ULEA UR6, UR6, UR4, 0x3 ;  /* 0x0000000406067291 */ /* 0x000fe2000f8e18ff */
[----:B-1----:R-:W-:-:S04]  /*29c0*/  LOP3.LUT R2, R17, UR5, RZ, 0x3c, !PT ;  /* 0x0000000511027c12 */ /* 0x002fc8000f8e3cff */
[----:B------:R-:W-:Y:S01]  /*29d0*/  SHF.L.U32 R2, R2, 0x1f, RZ ;  /* 0x0000001f02027819 */ /* 0x000fe200000006ff */
[----:B----4-:R-:W-:-:S07]  /*29e0*/  IMAD.U32 R0, RZ, RZ, UR6 ;  /* 0x00000006ff007e24 */ /* 0x010fce000f8e00ff */
.L_x_42:
[----:B-1----:R1:W2:Y:S02]  /*29f0*/  SYNCS.PHASECHK.TRANS64.TRYWAIT P0, [R0+URZ], R2 ;  /* 0x00000002000075a7 */ /* 0x0022a400080011ff */
[----:B--2---:R-:W-:Y:S05]  /*2a00*/  @!P0 NANOSLEEP.SYNCS 0x989680 ;  /* 0x009896800000895d */ /* 0x004fea0003900000 */
[----:B------:R-:W2:Y:S02]  /*2a10*/  @!P0 SYNCS.PHASECHK.TRANS64 P0, [R0+URZ], R2 ;  /* 0x00000002000085a7 */ /* 0x000ea400080010ff */
[----:B--2---:R-:W-:Y:S05]  /*2a20*/  @P0 EXIT ;  /* 0x000000000000094d */ /* 0x004fea0003800000 */
[----:B------:R-:W-:Y:S05]  /*2a30*/  BRA `(.L_x_42) ;  /* 0xfffffffc00ec7947 */ /* 0x000fea000383ffff */
.L_x_17:
[----:B------:R-:W-:-:S04]  /*2a40*/  UISETP.NE.AND UP1, UPT, UR37, URZ, UPT ;  /* 0x000000ff2500728c */ /* 0x000fc8000bf25270 */
[----:B------:R-:W-:-:S09]  /*2a50*/  UISETP.NE.OR UP1, UPT, UR8, 0x1, UP1 ;  /* 0x000000010800788c */ /* 0x000fd20008f25670 */
[----:B------:R-:W-:Y:S05]  /*2a60*/  BRA.U UP1, `(.L_x_43) ;  /* 0x0000000501487547 */ /* 0x000fea000b800000 */
[----:B------:R-:W-:Y:S01]  /*2a70*/  ISETP.NE.AND P2, PT, R2, RZ, PT ;  /* 0x000000ff0200720c */ /* 0x000fe20003f45270 */
[----:B------:R-:W-:Y:S01]  /*2a80*/  IMAD.MOV.U32 R12, RZ, RZ, 0x1 ;  /* 0x00000001ff0c7424 */ /* 0x000fe200078e00ff */
[----:B------:R-:W-:Y:S02]  /*2a90*/  CS2R R10, SRZ ;  /* 0x00000000000a7805 */ /* 0x000fe4000001ff00 */
[----:B------:R-:W-:Y:S01]  /*2aa0*/  CS2R R8, SRZ ;  /* 0x0000000000087805 */ /* 0x000fe2000001ff00 */
[----:B------:R-:W-:Y:S01]  /*2ab0*/  UMOV UR4, 0x400 ;  /* 0x0000040000047882 */ /* 0x000fe20000000000 */
[----:B------:R-:W-:Y:S01]  /*2ac0*/  UMOV UR6, URZ ;  /* 0x000000ff00067c82 */ /* 0x000fe20008000000 */
[----:B------:R-:W-:-:S12]  /*2ad0*/  ULEA UR37, UR37, UR4, 0x18 ;  /* 0x0000000425257291 */ /* 0x000fd8000f8ec0ff */
.L_x_47:
[----:B------:R-:W-:Y:S02]  /*2ae0*/  LEA R0, R8, UR37, 0x3 ;  /* 0x0000002508007c11 */ /* 0x000fe4000f8e18ff */
[----:B------:R-:W-:-:S03]  /*2af0*/  SHF.L.U32 R4, R9, 0x1f, RZ ;  /* 0x0000001f09047819 */ /* 0x000fc600000006ff */
[----:B------:R-:W-:Y:S01]  /*2b00*/  VIADD R5, R0, 0xf0 ;  /* 0x000000f000057836 */ /* 0x000fe20000000000 */
[----:B------:R-:W1:Y:S02]  /*2b10*/  SYNCS.PHASECHK.TRANS64.TRYWAIT P0, [R0+URZ+0xe0], R4 ;  /* 0x0000e004000075a7 */ /* 0x000e6400080011ff */
[----:B-1----:R-:W-:Y:S05]  /*2b20*/  @!P0 BRA `(.L_x_44) ;  /* 0x0000007800c88947 */ /* 0x002fea0003800000 */
.L_x_178:
[----:B------:R-:W-:Y:S01]  /*2b30*/  ULEA UR5, UR6, UR37, 0x3 ;  /* 0x0000002506057291 */ /* 0x000fe2000f8e18ff */
[----:B-1----:R-:W-:Y:S01]  /*2b40*/  PRMT R0, RZ, 0x654, R5 ;  /* 0x00000654ff007816 */ /* 0x002fe20000000005 */
[----:B------:R-:W-:Y:S01]  /*2b50*/  @!P2 IMAD.MOV.U32 R4, RZ, RZ, 0x10 ;  /* 0x00000010ff04a424 */ /* 0x000fe200078e00ff */
[----:B------:R-:W-:Y:S01]  /*2b60*/  SHF.L.U32 R5, R12, 0x1f, RZ ;  /* 0x0000001f0c057819 */ /* 0x000fe200000006ff */
[----:B------:R-:W-:Y:S01]  /*2b70*/  UIADD3 UR4, UPT, UPT, UR5, 0x80, URZ ;  /* 0x0000008005047890 */ /* 0x000fe2000fffe0ff */
[----:B------:R1:W-:Y:S05]  /*2b80*/  SYNCS.ARRIVE.TRANS64.RED.A1T0 RZ, [R0+URZ], RZ ;  /* 0x000000ff00ff79a7 */ /* 0x0003ea00081004ff */
[----:B------:R-:W-:Y:S01]  /*2b90*/  IMAD.U32 R6, RZ, RZ, UR4 ;  /* 0x00000004ff067e24 */ /* 0x000fe2000f8e00ff */
[----:B------:R-:W2:Y:S04]  /*2ba0*/  SYNCS.PHASECHK.TRANS64.TRYWAIT P0, [UR5+0x90], R5 ;  /* 0x00009005ff0075a7 */ /* 0x000ea80008001105 */
[----:B------:R-:W-:Y:S01]  /*2bb0*/  PRMT R6, R2, 0x654, R6 ;  /* 0x0000065402067816 */ /* 0x000fe20000000006 */
[----:B-12---:R-:W-:Y:S06]  /*2bc0*/  @!P0 BRA `(.L_x_45) ;  /* 0x0000007800b48947 */ /* 0x006fec0003800000 */
.L_x_180:
[----:B------:R-:W-:Y:S01]  /*2bd0*/  ULEA UR4, UR6, UR37, 0x4 ;  /* 0x0000002506047291 */ /* 0x000fe2000f8e20ff */
[----:B------:R-:W-:Y:S01]  /*2be0*/  SEL R3, R6, R3, !P2 ;  /* 0x0000000306037207 */ /* 0x000fe20005000000 */
[----:B------:R-:W-:Y:S01]  /*2bf0*/  UIADD3 UR5, UPT, UPT, UR5, 0x80, URZ ;  /* 0x0000008005057890 */ /* 0x000fe2000fffe0ff */
[----:B-1----:R-:W-:Y:S01]  /*2c00*/  LEA R0, R11, UR37, 0x3 ;  /* 0x000000250b007c11 */ /* 0x002fe2000f8e18ff */
[----:B------:R-:W-:Y:S01]  /*2c10*/  UIADD3 UR4, UPT, UPT, UR4, 0x110, URZ ;  /* 0x0000011004047890 */ /* 0x000fe2000fffe0ff */
[----:B------:R1:W-:Y:S01]  /*2c20*/  @!P2 SYNCS.ARRIVE.TRANS64.RED RZ, [R3+URZ], R4 ;  /* 0x0000000403ffa9a7 */ /* 0x0003e200080004ff */
[----:B------:R-:W-:Y:S01]  /*2c30*/  UIADD3 UR6, UPT, UPT, UR6, 0x1, URZ ;  /* 0x0000000106067890 */ /* 0x000fe2000fffe0ff */
[----:B------:R-:W-:-:S03]  /*2c40*/  VIADD R8, R8, 0x1 ;  /* 0x0000000108087836 */ /* 0x000fc60000000000 */
[----:B------:R-:W-:Y:S02]  /*2c50*/  UISETP.NE.AND UP0, UPT, UR6, 0x2, UPT ;  /* 0x000000020600788c */ /* 0x000fe4000bf05270 */
[----:B------:R-:W-:Y:S01]  /*2c60*/  ISETP.NE.AND P0, PT, R8, 0x2, PT ;  /* 0x000000020800780c */ /* 0x000fe20003f05270 */
[----:B------:R-:W-:Y:S06]  /*2c70*/  UGETNEXTWORKID.BROADCAST [UR4], [UR5] ;  /* 0x00000000040073ca */ /* 0x000fec0008000100 */
[----:B------:R-:W-:Y:S02]  /*2c80*/  USEL UR4, URZ, 0x1, UP0 ;  /* 0x00000001ff047887 */ /* 0x000fe40008000000 */
[----:B------:R-:W-:-:S04]  /*2c90*/  USEL UR6, UR6, URZ, UP0 ;  /* 0x000000ff06067287 */ /* 0x000fc80008000000 */
[----:B------:R-:W-:Y:S02]  /*2ca0*/  LOP3.LUT R12, R12, UR4, RZ, 0x3c, !PT ;  /* 0x000000040c0c7c12 */ /* 0x000fe4000f8e3cff */
[----:B-1----:R-:W-:-:S04]  /*2cb0*/  SHF.L.U32 R4, R10, 0x1f, RZ ;  /* 0x0000001f0a047819 */ /* 0x002fc800000006ff */
[----:B------:R-:W1:Y:S02]  /*2cc0*/  SYNCS.PHASECHK.TRANS64.TRYWAIT P1, [R0+URZ+0x80], R4 ;  /* 0x00008004000075a7 */ /* 0x000e6400080211ff */
[----:B-1----:R-:W-:Y:S05]  /*2cd0*/  @!P1 BRA `(.L_x_46) ;  /* 0x0000007800889947 */ /* 0x002fea0003800000 */
.L_x_181:
[C---:B-1----:R-:W-:Y:S01]  /*2ce0*/  LEA R4, R11.reuse, UR37, 0x4 ;  /* 0x000000250b047c11 */ /* 0x042fe2000f8e20ff */
[----:B------:R-:W-:Y:S01]  /*2cf0*/  VIADD R0, R0, 0x90 ;  /* 0x0000009000007836 */ /* 0x000fe20000000000 */
[----:B------:R-:W-:Y:S01]  /*2d00*/  SEL R8, R8, RZ, P0 ;  /* 0x000000ff08087207 */ /* 0x000fe20000000000 */
[----:B------:R-:W-:-:S03]  /*2d10*/  VIADD R11, R11, 0x1 ;  /* 0x000000010b0b7836 */ /* 0x000fc60000000000 */
[----:B------:R-:W1:Y:S01]  /*2d20*/  LDS.128 R4, [R4+0x110] ;  /* 0x0001100004047984 */ /* 0x000e620000000c00 */
[----:B------:R-:W-:Y:S02]  /*2d30*/  PRMT R0, RZ, 0x654, R0 ;  /* 0x00000654ff007816 */ /* 0x000fe40000000000 */
[C---:B------:R-:W-:Y:S01]  /*2d40*/  ISETP.NE.AND P1, PT, R11.reuse, 0x2, PT ;  /* 0x000000020b00780c */ /* 0x040fe20003f25270 */
[----:B------:R-:W-:Y:S01]  /*2d50*/  @!PT LDS RZ, [RZ] ;  /* 0x00000000fffff984 */ /* 0x000fe20000000800 */
[----:B------:R-:W-:Y:S01]  /*2d60*/  @!PT LDS RZ, [RZ] ;  /* 0x00000000fffff984 */ /* 0x000fe20000000800 */
[----:B------:R-:W-:Y:S01]  /*2d70*/  @!PT LDS RZ, [RZ] ;  /* 0x00000000fffff984 */ /* 0x000fe20000000800 */
[----:B------:R-:W-:Y:S01]  /*2d80*/  @!PT LDS RZ, [RZ] ;  /* 0x00000000fffff984 */ /* 0x000fe20000000800 */
[----:B------:R2:W-:Y:S06]  /*2d90*/  MEMBAR.ALL.CTA ;  /* 0x0000000000007992 */ /* 0x0005ec0000008000 */
[----:B--2---:R-:W2:Y:S01]  /*2da0*/  FENCE.VIEW.ASYNC.S ;  /* 0x00000000000073c6 */ /* 0x004ea20000000000 */
[----:B------:R-:W-:Y:S01]  /*2db0*/  SEL R11, R11, RZ, P1 ;  /* 0x000000ff0b0b7207 */ /* 0x000fe20000800000 */
[----:B--2---:R2:W-:Y:S01]  /*2dc0*/  SYNCS.ARRIVE.TRANS64.RED.A1T0 RZ, [R0+URZ], RZ ;  /* 0x000000ff00ff79a7 */ /* 0x0045e200081004ff */
[----:B-1----:R-:W-:-:S02]  /*2dd0*/  LOP3.LUT P3, RZ, R6, 0x1, RZ, 0xc0, !PT ;  /* 0x0000000106ff7812 */ /* 0x002fc4000786c0ff */
[----:B------:R-:W-:-:S04]  /*2de0*/  SEL R4, RZ, 0x1, P1 ;  /* 0x00000001ff047807 */ /* 0x000fc80000800000 */
[----:B------:R-:W-:Y:S02]  /*2df0*/  LOP3.LUT R10, R10, R4, RZ, 0x3c, !PT ;  /* 0x000000040a0a7212 */ /* 0x000fe400078e3cff */
[----:B--2---:R-:W-:-:S04]  /*2e00*/  SEL R0, RZ, 0x1, P0 ;  /* 0x00000001ff007807 */ /* 0x004fc80000000000 */
[----:B------:R-:W-:Y:S01]  /*2e10*/  LOP3.LUT R9, R9, R0, RZ, 0x3c, !PT ;  /* 0x0000000009097212 */ /* 0x000fe200078e3cff */
[----:B------:R-:W-:Y:S06]  /*2e20*/  @P3 BRA `(.L_x_47) ;  /* 0xfffffffc002c3947 */ /* 0x000fec000383ffff */
[----:B------:R-:W-:Y:S01]  /*2e30*/  ULEA UR5, UR6, UR37, 0x3 ;  /* 0x0000002506057291 */ /* 0x000fe2000f8e18ff */
[----:B------:R-:W-:-:S08]  /*2e40*/  SHF.L.U32 R2, R12, 0x1f, RZ ;  /* 0x0000001f0c027819 */ /* 0x000fd000000006ff */
[----:B------:R-:W1:Y:S02]  /*2e50*/  SYNCS.PHASECHK.TRANS64 P0, [UR5+0x90], R2 ;  /* 0x00009002ff0075a7 */ /* 0x000e640008001005 */
[----:B-1----:R-:W-:Y:S05]  /*2e60*/  @P0 BRA `(.L_x_48) ;  /* 0x0000000000080947 */ /* 0x002fea0003800000 */
[----:B------:R-:W1:Y:S02]  /*2e70*/  SYNCS.PHASECHK.TRANS64.TRYWAIT P0, [UR5+0x90], R2 ;  /* 0x00009002ff0075a7 */ /* 0x000e640008001105 */
[----:B-1----:R-:W-:Y:S05]  /*2e80*/  @!P0 BRA `(.L_x_49) ;  /* 0x0000007800308947 */ /* 0x002fea0003800000 */
.L_x_48:
[----:B------:R-:W-:-:S04]  /*2e90*/  UIADD3 UR4, UPT, UPT, UR6, 0x1, URZ ;  /* 0x0000000106047890 */ /* 0x000fc8000fffe0ff */
[----:B------:R-:W-:-:S04]  /*2ea0*/  UISETP.NE.AND UP0, UPT, UR4, 0x2, UPT ;  /* 0x000000020400788c */ /* 0x000fc8000bf05270 */
[----:B------:R-:W-:Y:S02]  /*2eb0*/  USEL UR7, URZ, 0x1, UP0 ;  /* 0x00000001ff077887 */ /* 0x000fe40008000000 */
[----:B------:R-:W-:-:S04]  /*2ec0*/  USEL UR4, UR4, URZ, UP0 ;  /* 0x000000ff04047287 */ /* 0x000fc80008000000 */
[----:B------:R-:W-:Y:S01]  /*2ed0*/  ULEA UR4, UR4, UR37, 0x3 ;  /* 0x0000002504047291 */ /* 0x000fe2000f8e18ff */
[----:B-1----:R-:W-:-:S04]  /*2ee0*/  LOP3.LUT R2, R12, UR7, RZ, 0x3c, !PT ;  /* 0x000000070c027c12 */ /* 0x002fc8000f8e3cff */
[----:B------:R-:W-:-:S04]  /*2ef0*/  SHF.L.U32 R0, R2, 0x1f, RZ ;  /* 0x0000001f02007819 */ /* 0x000fc800000006ff */
[----:B------:R-:W1:Y:S02]  /*2f00*/  SYNCS.PHASECHK.TRANS64 P0, [UR4+0x90], R0 ;  /* 0x00009000ff0075a7 */ /* 0x000e640008001004 */
[----:B-1----:R-:W-:Y:S05]  /*2f10*/  @P0 EXIT ;  /* 0x000000000000094d */ /* 0x002fea0003800000 */
[----:B------:R-:W-:Y:S02]  /*2f20*/  SHF.L.U32 R2, R2, 0x1f, RZ ;  /* 0x0000001f02027819 */ /* 0x000fe400000006ff */
[----:B------:R-:W-:-:S07]  /*2f30*/  MOV R0, UR4 ;  /* 0x0000000400007c02 */ /* 0x000fce0008000f00 */
.L_x_50:
[----:B-1----:R1:W2:Y:S02]  /*2f40*/  SYNCS.PHASECHK.TRANS64.TRYWAIT P0, [R0+URZ+0x90], R2 ;  /* 0x00009002000075a7 */ /* 0x0022a400080011ff */
[----:B--2---:R-:W-:Y:S05]  /*2f50*/  @!P0 NANOSLEEP.SYNCS 0x989680 ;  /* 0x009896800000895d */ /* 0x004fea0003900000 */
[----:B------:R-:W2:Y:S02]  /*2f60*/  @!P0 SYNCS.PHASECHK.TRANS64 P0, [R0+URZ+0x90], R2 ;  /* 0x00009002000085a7 */ /* 0x000ea400080010ff */
[----:B--2---:R-:W-:Y:S05]  /*2f70*/  @P0 EXIT ;  /* 0x000000000000094d */ /* 0x004fea0003800000 */
[----:B------:R-:W-:Y:S05]  /*2f80*/  BRA `(.L_x_50) ;  /* 0xfffffffc00ec7947 */ /* 0x000fea000383ffff */
.L_x_43:
[----:B------:R-:W-:-:S09]  /*2f90*/  UISETP.NE.AND UP1, UPT, UR8, URZ, UPT ;  /* 0x000000ff0800728c */ /* 0x000fd2000bf25270 */
[----:B------:R-:W-:Y:S05]  /*2fa0*/  BRA.U UP1, `(.L_x_51) ;  /* 0x0000001101247547 */ /* 0x000fea000b800000 */
[----:B------:R-:W-:Y:S01]  /*2fb0*/  UMOV UR4, 0x40 ;  /* 0x0000004000047882 */ /* 0x000fe20000000000 */
[----:B------:R-:W-:Y:S01]  /*2fc0*/  NOP ;  /* 0x0000000000007918 */ /* 0x000fe20000000000 */
[----:B------:R-:W-:Y:S01]  /*2fd0*/  ULEA UR4, UR37, UR4, 0x18 ;  /* 0x0000000425047291 */ /* 0x000fe2000f8ec0ff */
[----:B------:R-:W-:Y:S02]  /*2fe0*/  UMOV UR5, 0x400 ;  /* 0x0000040000057882 */ /* 0x000fe40000000000 */
[----:B------:R-:W-:-:S06]  /*2ff0*/  ULEA UR37, UR37, UR5, 0x18 ;  /* 0x0000000525257291 */ /* 0x000fcc000f8ec0ff */
[----:B------:R-:W1:Y:S02]  /*3000*/  LDS.U8 R0, [UR4+0x1c] ;  /* 0x00001c04ff007984 */ /* 0x000e640008000000 */
[----:B-1----:R-:W-:-:S13]  /*3010*/  ISETP.NE.AND P0, PT, R0, RZ, PT ;  /* 0x000000ff0000720c */ /* 0x002fda0003f05270 */
[----:B------:R-:W-:Y:S05]  /*3020*/  @P0 BRA `(.L_x_52) ;  /* 0x0000000000580947 */ /* 0x000fea0003800000 */
[----:B------:R-:W-:-:S13]  /*3030*/  ELECT P0, URZ, PT ;  /* 0x0000000000ff782f */ /* 0x000fda0003800000 */
[----:B------:R-:W-:Y:S05]  /*3040*/  @!P0 BRA `(.L_x_53) ;  /* 0x0000000000608947 */ /* 0x000fea0003800000 */
[----:B------:R-:W-:Y:S01]  /*3050*/  UMOV UR5, 0x10 ;  /* 0x0000001000057882 */ /* 0x000fe20000000000 */
[----:B------:R-:W-:Y:S01]  /*3060*/  HFMA2 R0, -RZ, RZ, 0, 5.9604644775390625e-08 ;  /* 0x00000001ff007431 */ /* 0x000fe200000001ff */
[----:B------:R-:W-:-:S03]  /*3070*/  MOV R2, 0xffff ;  /* 0x0000ffff00027802 */ /* 0x000fc60000000f00 */
[----:B------:R-:W-:Y:S04]  /*3080*/  DEPBAR.LE SB1, 0x36 ;  /* 0x00009d800000791a */ /* 0x000fe80000000000 */
[----:B------:R-:W1:Y:S02]  /*3090*/  UTCATOMSWS.FIND_AND_SET.ALIGN UP0, UR5, UR5 ;  /* 0x00000005000575e3 */ /* 0x000e640008000800 */
[----:B-1----:R-:W-:Y:S01]  /*30a0*/  MOV R3, UR5 ;  /* 0x0000000500037c02 */ /* 0x002fe20008000f00 */
[----:B------:R-:W-:Y:S06]  /*30b0*/  BRA.U UP0, `(.L_x_54) ;  /* 0x0000000100187547 */ /* 0x000fec000b800000 */
.L_x_55:
[----:B------:R-:W-:Y:S05]  /*30c0*/  NANOSLEEP 0x64 ;  /* 0x000000640000795d */ /* 0x000fea0003800000 */
[----:B------:R-:W-:-:S05]  /*30d0*/  UMOV UR5, 0x10 ;  /* 0x0000001000057882 */ /* 0x000fca0000000000 */
[----:B------:R-:W-:Y:S04]  /*30e0*/  DEPBAR.LE SB1, 0x36 ;  /* 0x00009d800000791a */ /* 0x000fe80000000000 */
[----:B------:R-:W1:Y:S02]  /*30f0*/  UTCATOMSWS.FIND_AND_SET.ALIGN UP0, UR5, UR5 ;  /* 0x00000005000575e3 */ /* 0x000e640008000800 */
[----:B-1----:R-:W-:Y:S01]  /*3100*/  MOV R3, UR5 ;  /* 0x0000000500037c02 */ /* 0x002fe20008000f00 */
[----:B------:R-:W-:Y:S05]  /*3110*/  BRA.U !UP0, `(.L_x_55) ;  /* 0xfffffffd08e87547 */ /* 0x000fea000b83ffff */
.L_x_54:
[-C--:B------:R-:W-:Y:S02]  /*3120*/  SHF.L.U32 R2, R2, R3.reuse, RZ ;  /* 0x0000000302027219 */ /* 0x080fe400000006ff */
[----:B------:R-:W-:Y:S01]  /*3130*/  SHF.L.U32 R0, R0, R3, RZ ;  /* 0x0000000300007219 */ /* 0x000fe200000006ff */
[----:B------:R-:W-:Y:S02]  /*3140*/  IMAD.SHL.U32 R3, R3, 0x20, RZ ;  /* 0x0000002003037824 */ /* 0x000fe400078e00ff */
[----:B------:R1:W-:Y:S04]  /*3150*/  ATOMS.OR RZ, [UR4+0x14], R2 ;  /* 0x00001402ffff798c */ /* 0x0003e8000b000004 */
[----:B------:R1:W-:Y:S04]  /*3160*/  ATOMS.OR RZ, [UR4+0x18], R0 ;  /* 0x00001800ffff798c */ /* 0x0003e8000b000004 */
[----:B------:R1:W-:Y:S01]  /*3170*/  STS [UR37+0x130], R3 ;  /* 0x00013003ff007988 */ /* 0x0003e20008000825 */
[----:B------:R-:W-:Y:S05]  /*3180*/  BRA `(.L_x_53) ;  /* 0x0000000000107947 */ /* 0x000fea0003800000 */
.L_x_52:
[----:B------:R-:W-:Y:S02]  /*3190*/  MOV R0, 0xffffffff ;  /* 0xffffffff00007802 */ /* 0x000fe40000000f00 */
[----:B------:R-:W-:-:S03]  /*31a0*/  MOV R2, 0x31d0 ;  /* 0x000031d000027802 */ /* 0x000fc60000000f00 */
[----:B------:R1:W-:Y:S04]  /*31b0*/  STS [UR37+0x130], R0 ;  /* 0x00013000ff007988 */ /* 0x0003e80008000825 */
[----:B-1-3-5:R-:W-:Y:S05]  /*31c0*/  CALL.REL.NOINC `($__internal_1_$__cuda_sm10x_tcgen05_guardrail_trap_phase_invalid_during_alloc) ;  /* 0x0000008000287944 */ /* 0x02afea0003c00000 */
.L_x_53:
[----:B------:R-:W-:Y:S05]  /*31d0*/  WARPSYNC.ALL ;  /* 0x0000000000007948 */ /* 0x000fea0003800000 */
[----:B------:R-:W2:Y:S01]  /*31e0*/  S2UR UR5, SR_CgaCtaId ;  /* 0x00000000000579c3 */ /* 0x000ea20000008800 */
[----:B------:R-:W-:Y:S01]  /*31f0*/  UMOV UR4, 0x400 ;  /* 0x0000040000047882 */ /* 0x000fe20000000000 */
[----:B------:R-:W-:-:S06]  /*3200*/  NOP ;  /* 0x0000000000007918 */ /* 0x000fcc0000000000 */
[----:B------:R-:W-:Y:S06]  /*3210*/  BAR.ARV 0x6, 0xa0 ;  /* 0x0182800000007b1d */ /* 0x000fec0000002000 */
[----:B------:R-:W4:Y:S01]  /*3220*/  LDCU UR7, c[0x0][0x38c] ;  /* 0x00007180ff0777ac */ /* 0x000f220008000800 */
[----:B------:R-:W-:Y:S01]  /*3230*/  IMAD.MOV.U32 R11, RZ, RZ, 0x1 ;  /* 0x00000001ff0b7424 */ /* 0x000fe200078e00ff */
[----:B------:R-:W-:Y:S01]  /*3240*/  CS2R R8, SRZ ;  /* 0x0000000000087805 */ /* 0x000fe2000001ff00 */
[----:B------:R-:W-:Y:S01]  /*3250*/  IMAD.MOV.U32 R10, RZ, RZ, RZ ;  /* 0x000000ffff0a7224 */ /* 0x000fe200078e00ff */
[----:B------:R-:W3:Y:S01]  /*3260*/  LDCU UR6, c[0x0][0x38c] ;  /* 0x00007180ff0677ac */ /* 0x000ee20008000800 */
[----:B------:R-:W-:Y:S01]  /*3270*/  UMOV UR15, URZ ;  /* 0x000000ff000f7c82 */ /* 0x000fe20008000000 */
[----:B------:R-:W-:Y:S01]  /*3280*/  UMOV UR14, URZ ;  /* 0x000000ff000e7c82 */ /* 0x000fe20008000000 */
[----:B--2---:R-:W-:Y:S01]  /*3290*/  ULEA UR5, UR5, UR4, 0x18 ;  /* 0x0000000405057291 */ /* 0x004fe2000f8ec0ff */
[----:B------:R-:W-:Y:S01]  /*32a0*/  UMOV UR32, 0x0 ;  /* 0x0000000000207882 */ /* 0x000fe20000000000 */
[----:B------:R-:W-:-:S02]  /*32b0*/  UMOV UR33, 0x8218910 ;  /* 0x0821891000217882 */ /* 0x000fc40000000000 */
[----:B------:R-:W-:Y:S02]  /*32c0*/  UIADD3 UR9, UPT, UPT, UR5, 0x8400, URZ ;  /* 0x0000840005097890 */ /* 0x000fe4000fffe0ff */
[----:B------:R-:W-:Y:S02]  /*32d0*/  UIADD3 UR10, UPT, UPT, UR5, 0x20400, URZ ;  /* 0x00020400050a7890 */ /* 0x000fe4000fffe0ff */
[----:B----4-:R-:W-:Y:S01]  /*32e0*/  UIADD3 UR7, UPT, UPT, UR7, 0x3f, URZ ;  /* 0x0000003f07077890 */ /* 0x010fe2000fffe0ff */
[----:B-1----:R-:W1:Y:S01]  /*32f0*/  LDS R0, [UR5+0x130] ;  /* 0x00013005ff007984 */ /* 0x002e620008000800 */
[----:B------:R-:W-:Y:S02]  /*3300*/  USHF.R.U32.HI UR9, URZ, 0x4, UR9 ;  /* 0x00000004ff097899 */ /* 0x000fe40008011609 */
[----:B------:R-:W-:Y:S02]  /*3310*/  USHF.R.S32.HI UR4, URZ, 0x1f, UR7 ;  /* 0x0000001fff047899 */ /* 0x000fe40008011407 */
[----:B------:R-:W-:-:S02]  /*3320*/  USHF.R.U32.HI UR10, URZ, 0x4, UR10 ;  /* 0x00000004ff0a7899 */ /* 0x000fc4000801160a */
[----:B------:R-:W-:Y:S02]  /*3330*/  ULEA.HI UR4, UR4, UR7, URZ, 0x6 ;  /* 0x0000000704047291 */ /* 0x000fe4000f8f30ff */
[----:B------:R-:W-:Y:S02]  /*3340*/  ULOP3.LUT UR9, UR9, 0x3fff, URZ, 0xc0, !UPT ;  /* 0x00003fff09097892 */ /* 0x000fe4000f8ec0ff */
[----:B------:R-:W-:Y:S02]  /*3350*/  USHF.R.S32.HI UR4, URZ, 0x6, UR4 ;  /* 0x00000006ff047899 */ /* 0x000fe40008011404 */
[----:B------:R-:W-:Y:S02]  /*3360*/  ULOP3.LUT UR10, UR10, 0x3fff, URZ, 0xc0, !UPT ;  /* 0x00003fff0a0a7892 */ /* 0x000fe4000f8ec0ff */
[----:B------:R-:W-:Y:S01]  /*3370*/  UISETP.LT.AND UP0, UPT, UR4, 0x1, UPT ;  /* 0x000000010400788c */ /* 0x000fe2000bf01270 */
[----:B------:R-:W-:Y:S01]  /*3380*/  UMOV UR30, 0x0 ;  /* 0x00000000001e7882 */ /* 0x000fe20000000000 */
[----:B------:R-:W-:-:S02]  /*3390*/  UMOV UR31, 0x8218910 ;  /* 0x08218910001f7882 */ /* 0x000fc40000000000 */
[----:B------:R-:W-:Y:S01]  /*33a0*/  USEL UR8, UR4, 0x1, !UP0 ;  /* 0x0000000104087887 */ /* 0x000fe2000c000000 */
[----:B------:R-:W-:Y:S01]  /*33b0*/  UMOV UR28, 0x0 ;  /* 0x00000000001c7882 */ /* 0x000fe20000000000 */
[----:B------:R-:W-:Y:S01]  /*33c0*/  UMOV UR29, 0x8218910 ;  /* 0x08218910001d7882 */ /* 0x000fe20000000000 */
[----:B------:R-:W-:Y:S01]  /*33d0*/  UMOV UR26, 0x0 ;  /* 0x00000000001a7882 */ /* 0x000fe20000000000 */
[----:B------:R-:W-:Y:S01]  /*33e0*/  UMOV UR27, 0x8218910 ;  /* 0x08218910001b7882 */ /* 0x000fe20000000000 */
[----:B------:R-:W-:Y:S01]  /*33f0*/  UMOV UR24, 0x0 ;  /* 0x0000000000187882 */ /* 0x000fe20000000000 */
[----:B------:R-:W-:Y:S01]  /*3400*/  UMOV UR25, 0x8218910 ;  /* 0x0821891000197882 */ /* 0x000fe20000000000 */
[----:B------:R-:W-:Y:S01]  /*3410*/  UMOV UR22, 0x0 ;  /* 0x0000000000167882 */ /* 0x000fe20000000000 */
[----:B------:R-:W-:Y:S01]  /*3420*/  UMOV UR23, 0x8218910 ;  /* 0x0821891000177882 */ /* 0x000fe20000000000 */
[----:B------:R-:W-:Y:S02]  /*3430*/  ULOP3.LUT UR9, UR9, 0x2000000, URZ, 0xfc, !UPT ;  /* 0x0200000009097892 */ /* 0x000fe4000f8efcff */
[----:B------:R-:W-:-:S02]  /*3440*/  ULOP3.LUT UR10, UR10, 0x2000000, URZ, 0xfc, !UPT ;  /* 0x020000000a0a7892 */ /* 0x000fc4000f8efcff */
[----:B------:R-:W-:Y:S02]  /*3450*/  UIADD3 UR8, UPT, UPT, -UR8, URZ, URZ ;  /* 0x000000ff08087290 */ /* 0x000fe4000fffe1ff */
[----:B---3--:R-:W-:Y:S01]  /*3460*/  UISETP.GE.AND UP3, UPT, UR6, 0x1, UPT ;  /* 0x000000010600788c */ /* 0x008fe2000bf66270 */
[----:B------:R-:W-:Y:S01]  /*3470*/  UMOV UR20, 0x0 ;  /* 0x0000000000147882 */ /* 0x000fe20000000000 */
[----:B------:R-:W-:Y:S01]  /*3480*/  UMOV UR21, 0x8218910 ;  /* 0x0821891000157882 */ /* 0x000fe20000000000 */
[----:B------:R-:W-:Y:S01]  /*3490*/  UMOV UR18, 0x0 ;  /* 0x0000000000127882 */ /* 0x000fe20000000000 */
[----:B-1----:R-:W-:Y:S01]  /*34a0*/  R2UR UR16, R0 ;  /* 0x00000000001072ca */ /* 0x002fe200000e0000 */
[----:B------:R-:W-:-:S14]  /*34b0*/  UMOV UR19, 0x8218910 ;  /* 0x0821891000137882 */ /* 0x000fdc0000000000 */
.L_x_62:
[----:B------:R-:W-:Y:S02]  /*34c0*/  LEA R0, R10, UR5, 0x3 ;  /* 0x000000050a007c11 */ /* 0x000fe4000f8e18ff */
[----:B------:R-:W-:Y:S02]  /*34d0*/  SHF.L.U32 R2, R9, 0x1f, RZ ;  /* 0x0000001f09027819 */ /* 0x000fe400000006ff */
[----:B------:R-:W-:Y:S01]  /*34e0*/  PLOP3.LUT P0, PT, PT, PT, UP3, 0x80, 0x8 ;  /* 0x000000000008781c */ /* 0x000fe20003f0f038 */
[----:B------:R-:W-:Y:S01]  /*34f0*/  VIADD R3, R0, 0x90 ;  /* 0x0000009000037836 */ /* 0x000fe20000000000 */
[----:B-1----:R-:W1:Y:S02]  /*3500*/  SYNCS.PHASECHK.TRANS64.TRYWAIT P1, [R0+URZ+0x80], R2 ;  /* 0x00008002000075a7 */ /* 0x002e6400080211ff */
[----:B-1-3--:R-:W-:Y:S09]  /*3510*/  @!P1 BRA `(.L_x_56) ;  /* 0x0000007000a49947 */ /* 0x00aff20003800000 */
.L_x_183:
[----:B------:R-:W-:Y:S01]  /*3520*/  LEA R4, R10, UR5, 0x4 ;  /* 0x000000050a047c11 */ /* 0x000fe2000f8e20ff */
[----:B------:R-:W-:Y:S01]  /*3530*/  @UP3 ULEA UR7, UR14, UR5, 0x3 ;  /* 0x000000050e073291 */ /* 0x000fe2000f8e18ff */
[----:B------:R-:W-:Y:S01]  /*3540*/  PLOP3.LUT P2, PT, PT, PT, PT, 0x80, 0x8 ;  /* 0x000000000008781c */ /* 0x000fe20003f4f070 */
[----:B------:R-:W-:Y:S01]  /*3550*/  ULEA UR6, UR15, UR5, 0x3 ;  /* 0x000000050f067291 */ /* 0x000fe2000f8e18ff */
[----:B------:R-:W-:Y:S02]  /*3560*/  PRMT R3, RZ, 0x654, R3 ;  /* 0x00000654ff037816 */ /* 0x000fe40000000003 */
[----:B------:R-:W2:Y:S01]  /*3570*/  LDS.128 R4, [R4+0x110] ;  /* 0x0001100004047984 */ /* 0x000ea20000000c00 */
[----:B-1----:R-:W-:Y:S02]  /*3580*/  @P0 SHF.L.U32 R2, R8, 0x1f, RZ ;  /* 0x0000001f08020819 */ /* 0x002fe400000006ff */
[----:B------:R-:W-:Y:S01]  /*3590*/  SHF.L.U32 R0, R11, 0x1f, RZ ;  /* 0x0000001f0b007819 */ /* 0x000fe200000006ff */
[----:B------:R-:W-:Y:S01]  /*35a0*/  @!PT LDS RZ, [RZ] ;  /* 0x00000000fffff984 */ /* 0x000fe20000000800 */
[----:B------:R-:W-:Y:S01]  /*35b0*/  @!PT LDS RZ, [RZ] ;  /* 0x00000000fffff984 */ /* 0x000fe20000000800 */
[----:B------:R-:W-:Y:S01]  /*35c0*/  @!PT LDS RZ, [RZ] ;  /* 0x00000000fffff984 */ /* 0x000fe20000000800 */
[----:B------:R-:W-:Y:S01]  /*35d0*/  @!PT LDS RZ, [RZ] ;  /* 0x00000000fffff984 */ /* 0x000fe20000000800 */
[----:B------:R1:W-:Y:S06]  /*35e0*/  MEMBAR.ALL.CTA ;  /* 0x0000000000007992 */ /* 0x0003ec0000008000 */
[----:B-1----:R-:W1:Y:S02]  /*35f0*/  FENCE.VIEW.ASYNC.S ;  /* 0x00000000000073c6 */ /* 0x002e640000000000 */
[----:B-1----:R1:W-:Y:S01]  /*3600*/  SYNCS.ARRIVE.TRANS64.RED.A1T0 RZ, [R3+URZ], RZ ;  /* 0x000000ff03ff79a7 */ /* 0x0023e200081004ff */
[----:B------:R1:W3:Y:S01]  /*3610*/  @P0 SYNCS.PHASECHK.TRANS64.TRYWAIT P2, [UR7], R2 ;  /* 0x00000002ff0005a7 */ /* 0x0002e20008041107 */
[----:B------:R-:W-:Y:S01]  /*3620*/  ULEA UR7, UR15, UR16, 0x7 ;  /* 0x000000100f077291 */ /* 0x000fe2000f8e38ff */
[----:B--2---:R-:W-:Y:S01]  /*3630*/  LOP3.LUT P1, RZ, R6, 0x1, RZ, 0xc0, !PT ;  /* 0x0000000106ff7812 */ /* 0x004fe2000782c0ff */
[----:B------:R-:W2:Y:S02]  /*3640*/  SYNCS.PHASECHK.TRANS64.TRYWAIT P0, [UR6+0xc0], R0 ;  /* 0x0000c000ff0075a7 */ /* 0x000ea40008001106 */
[----:B-123--:R-:W-:Y:S10]  /*3650*/  @!P0 BRA `(.L_x_57) ;  /* 0x0000007000688947 */ /* 0x00eff40003800000 */
.L_x_185:
[----:B------:R-:W-:Y:S01]  /*3660*/  IADD3 R10, PT, PT, R10, 0x1, RZ ;  /* 0x000000010a0a7810 */ /* 0x000fe20007ffe0ff */
[----:B------:R-:W-:Y:S06]  /*3670*/  BRA.U !UP3, `(.L_x_58) ;  /* 0x000000050b107547 */ /* 0x000fec000b800000 */
[----:B------:R-:W-:Y:S01]  /*3680*/  UPLOP3.LUT UP4, UPT, UPT, UPT, UPT, 0x40, 0x4 ;  /* 0x000000000004789c */ /* 0x000fe20003f8e870 */
[----:B------:R-:W-:Y:S01]  /*3690*/  UMOV UR13, UR8 ;  /* 0x00000008000d7c82 */ /* 0x000fe20008000000 */
[----:B------:R-:W-:Y:S01]  /*36a0*/  UMOV UR12, UR4 ;  /* 0x00000004000c7c82 */ /* 0x000fe20008000000 */
[----:B------:R-:W-:-:S08]  /*36b0*/  UMOV UR17, UR14 ;  /* 0x0000000e00117c82 */ /* 0x000fd00008000000 */
.L_x_61:
[----:B------:R-:W-:Y:S02]  /*36c0*/  UIADD3 UR13, UPT, UPT, UR13, 0x1, URZ ;  /* 0x000000010d0d7890 */ /* 0x000fe4000fffe0ff */
[----:B--2---:R-:W-:Y:S02]  /*36d0*/  ULEA UR11, UR17, UR5, 0x3 ;  /* 0x00000005110b7291 */ /* 0x004fe4000f8e18ff */
[----:B------:R-:W-:Y:S01]  /*36e0*/  UISETP.NE.AND UP0, UPT, UR13, URZ, UPT ;  /* 0x000000ff0d00728c */ /* 0x000fe2000bf05270 */
[----:B---3--:R-:W-:Y:S10]  /*36f0*/  @P2 BRA `(.L_x_59) ;  /* 0x00000000000c2947 */ /* 0x008ff40003800000 */
[----:B-1----:R-:W-:Y:S04]  /*3700*/  SHF.L.U32 R2, R8, 0x1f, RZ ;  /* 0x0000001f08027819 */ /* 0x002fe800000006ff */
[----:B------:R-:W1:Y:S02]  /*3710*/  SYNCS.PHASECHK.TRANS64.TRYWAIT P0, [UR11], R2 ;  /* 0x00000002ff0075a7 */ /* 0x000e64000800110b */
[----:B-1----:R-:W-:Y:S05]  /*3720*/  @!P0 BRA `(.L_x_60) ;  /* 0x00000070004c8947 */ /* 0x002fea0003800000 */
.L_x_59:
[----:B------:R-:W-:Y:S01]  /*3730*/  UISETP.NE.AND UP1, UPT, UR12, 0x1, UPT ;  /* 0x000000010c00788c */ /* 0x000fe2000bf25270 */
[----:B------:R-:W-:Y:S01]  /*3740*/  PLOP3.LUT P2, PT, PT, PT, PT, 0x80, 0x8 ;  /* 0x000000000008781c */ /* 0x000fe20003f4f070 */
[----:B------:R-:W-:Y:S02]  /*3750*/  UIADD3 UR14, UPT, UPT, UR17, 0x1, URZ ;  /* 0x00000001110e7890 */ /* 0x000fe4000fffe0ff */
[----:B------:R-:W-:Y:S02]  /*3760*/  ULEA UR64, UR17, UR10, 0xb ;  /* 0x0000000a11407291 */ /* 0x000fe4000f8e58ff */
[----:B------:R-:W-:Y:S01]  /*3770*/  UISETP.NE.AND UP2, UPT, UR14, 0x3, UPT ;  /* 0x000000030e00788c */ /* 0x000fe2000bf45270 */
[----:B------:R-:W-:Y:S01]  /*3780*/  PLOP3.LUT P0, PT, PT, PT, UP1, 0x80, 0x8 ;  /* 0x000000000008781c */ /* 0x000fe20003f0f018 */
[----:B------:R-:W-:Y:S02]  /*3790*/  ULEA UR62, UR17, UR9, 0xb ;  /* 0x00000009113e7291 */ /* 0x000fe4000f8e58ff */
[----:B------:R-:W-:Y:S02]  /*37a0*/  USEL UR35, URZ, 0x1, UP2 ;  /* 0x00000001ff237887 */ /* 0x000fe40009000000 */
[----:B------:R-:W-:Y:S02]  /*37b0*/  USEL UR14, UR14, URZ, UP2 ;  /* 0x000000ff0e0e7287 */ /* 0x000fe40009000000 */
[----:B------:R-:W-:Y:S02]  /*37c0*/  UIADD3 UR60, UPT, UPT, UR64, 0x40, URZ ;  /* 0x00000040403c7890 */ /* 0x000fe4000fffe0ff */
[----:B------:R-:W-:Y:S01]  /*37d0*/  @UP1 ULEA UR34, UR14, UR5, 0x3 ;  /* 0x000000050e221291 */ /* 0x000fe2000f8e18ff */
[----:B------:R-:W-:Y:S01]  /*37e0*/  LOP3.LUT R8, R8, UR35, RZ, 0x3c, !PT ;  /* 0x0000002308087c12 */ /* 0x000fe2000f8e3cff */
[----:B------:R-:W-:Y:S02]  /*37f0*/  UIADD3 UR58, UPT, UPT, UR62, 0x40, URZ ;  /* 0x000000403e3a7890 */ /* 0x000fe4000fffe0ff */
[----:B------:R-:W-:Y:S01]  /*3800*/  UIADD3 UR56, UPT, UPT, UR64, 0x80, URZ ;  /* 0x0000008040387890 */ /* 0x000fe2000fffe0ff */
[----:B-1----:R-:W-:Y:S01]  /*3810*/  @P0 SHF.L.U32 R0, R8, 0x1f, RZ ;  /* 0x0000001f08000819 */ /* 0x002fe200000006ff */
[----:B------:R-:W-:Y:S02]  /*3820*/  UIADD3 UR54, UPT, UPT, UR62, 0x80, URZ ;  /* 0x000000803e367890 */ /* 0x000fe4000fffe0ff */
[----:B------:R-:W-:Y:S01]  /*3830*/  UIADD3 UR52, UPT, UPT, UR64, 0xc0, URZ ;  /* 0x000000c040347890 */ /* 0x000fe2000fffe0ff */
[----:B------:R2:W3:Y:S01]  /*3840*/  @P0 SYNCS.PHASECHK.TRANS64.TRYWAIT P2, [UR34], R0 ;  /* 0x00000000ff0005a7 */ /* 0x0004e20008041122 */
[----:B------:R-:W-:Y:S02]  /*3850*/  UIADD3 UR50, UPT, UPT, UR62, 0xc0, URZ ;  /* 0x000000c03e327890 */ /* 0x000fe4000fffe0ff */
        /* <DEDUP_REMOVED lines=9> */
[----:B------:R-:W-:Y:S01]  /*38f0*/  UIADD3 UR12, UPT, UPT, UR12, -0x1, URZ ;  /* 0xffffffff0c0c7890 */ /* 0x000fe2000fffe0ff */
[----:B------:R-:W-:Y:S01]  /*3900*/  UMOV UR65, 0x20004020 ;  /* 0x2000402000417882 */ /* 0x000fe20000000000 */
[----:B------:R-:W-:Y:S01]  /*3910*/  UMOV UR63, 0x20004020 ;  /* 0x20004020003f7882 */ /* 0x000fe20000000000 */
[----:B------:R-:W-:Y:S01]  /*3920*/  UMOV UR61, 0x20004020 ;  /* 0x20004020003d7882 */ /* 0x000fe20000000000 */
[----:B------:R2:W-:Y:S01]  /*3930*/  UTCHMMA gdesc[UR62], gdesc[UR64], tmem[UR7], tmem[UR32], idesc[UR33], UP4 ;  /* 0x00ff20403e0075ea */ /* 0x0005e2000a000007 */
[----:B------:R-:W-:Y:S01]  /*3940*/  UPLOP3.LUT UP4, UPT, UPT, UPT, UPT, 0x80, 0x8 ;  /* 0x000000000008789c */ /* 0x000fe20003f8f070 */
[----:B------:R-:W-:Y:S01]  /*3950*/  UMOV UR59, 0x20004020 ;  /* 0x20004020003b7882 */ /* 0x000fe20000000000 */
[----:B------:R-:W-:Y:S01]  /*3960*/  UMOV UR57, 0x20004020 ;  /* 0x2000402000397882 */ /* 0x000fe20000000000 */
[----:B------:R2:W-:Y:S01]  /*3970*/  UTCHMMA gdesc[UR58], gdesc[UR60], tmem[UR7], tmem[UR30], idesc[UR31], UPT ;  /* 0x00ff1e3c3a0075ea */ /* 0x0005e2000b800007 */
        /* <DEDUP_REMOVED lines=14> */
[----:B------:R-:W-:Y:S01]  /*3a60*/  UMOV UR35, 0x20004020 ;  /* 0x2000402000237882 */ /* 0x000fe20000000000 */
[----:B------:R2:W-:Y:S01]  /*3a70*/  UTCHMMA gdesc[UR38], gdesc[UR40], tmem[UR7], tmem[UR20], idesc[UR21], UPT ;  /* 0x00ff1428260075ea */ /* 0x0005e2000b800007 */
[----:B------:R2:W-:Y:S01]  /*3a80*/  UTCHMMA gdesc[UR34], gdesc[UR36], tmem[UR7], tmem[UR18], idesc[UR19], UPT ;  /* 0x00ff1224220075ea */ /* 0x0005e2000b800007 */
[----:B------:R2:W-:Y:S01]  /*3a90*/  UTCBAR [UR11], URZ ;  /* 0x000000ff0b0073e9 */ /* 0x0005e200080000ff */
[----:B------:R-:W-:Y:S01]  /*3aa0*/  UMOV UR17, UR14 ;  /* 0x0000000e00117c82 */ /* 0x000fe20008000000 */
[----:B------:R-:W-:Y:S05]  /*3ab0*/  BRA.U UP0, `(.L_x_61) ;  /* 0xfffffffd00007547 */ /* 0x000fea000b83ffff */
.L_x_58:
[----:B------:R-:W-:Y:S01]  /*3ac0*/  UIADD3 UR15, UPT, UPT, UR15, 0x1, URZ ;  /* 0x000000010f0f7890 */ /* 0x000fe2000fffe0ff */
[C---:B------:R-:W-:Y:S01]  /*3ad0*/  ISETP.NE.AND P0, PT, R10.reuse, 0x2, PT ;  /* 0x000000020a00780c */ /* 0x040fe20003f05270 */
[----:B--2---:R-:W-:Y:S02]  /*3ae0*/  UIADD3 UR7, UPT, UPT, UR6, 0xa0, URZ ;  /* 0x000000a006077890 */ /* 0x004fe4000fffe0ff */
[----:B------:R-:W-:Y:S01]  /*3af0*/  UISETP.NE.AND UP0, UPT, UR15, 0x4, UPT ;  /* 0x000000040f00788c */ /* 0x000fe2000bf05270 */
[----:B-1----:R-:W-:Y:S02]  /*3b00*/  SEL R0, RZ, 0x1, P0 ;  /* 0x00000001ff007807 */ /* 0x002fe40000000000 */
[----:B------:R-:W-:Y:S01]  /*3b10*/  SEL R10, R10, RZ, P0 ;  /* 0x000000ff0a0a7207 */ /* 0x000fe20000000000 */
[----:B------:R-:W-:Y:S01]  /*3b20*/  USEL UR6, URZ, 0x1, UP0 ;  /* 0x00000001ff067887 */ /* 0x000fe20008000000 */
[----:B------:R-:W-:Y:S01]  /*3b30*/  LOP3.LUT R9, R9, R0, RZ, 0x3c, !PT ;  /* 0x0000000009097212 */ /* 0x000fe200078e3cff */
[----:B------:R-:W-:Y:S01]  /*3b40*/  USEL UR15, UR15, URZ, UP0 ;  /* 0x000000ff0f0f7287 */ /* 0x000fe20008000000 */
[----:B------:R1:W-:Y:S03]  /*3b50*/  UTCBAR [UR7], URZ ;  /* 0x000000ff070073e9 */ /* 0x0003e600080000ff */
[----:B------:R-:W-:Y:S01]  /*3b60*/  LOP3.LUT R11, R11, UR6, RZ, 0x3c, !PT ;  /* 0x000000060b0b7c12 */ /* 0x000fe2000f8e3cff */
[----:B------:R-:W-:Y:S07]  /*3b70*/  @P1 BRA `(.L_x_62) ;  /* 0xfffffff800501947 */ /* 0x000fee000383ffff */
[----:B------:R-:W2:Y:S01]  /*3b80*/  S2UR UR4, SR_CgaCtaId ;  /* 0x00000000000479c3 */ /* 0x000ea20000008800 */
[----:B------:R-:W-:Y:S01]  /*3b90*/  ELECT P0, URZ, PT ;  /* 0x0000000000ff782f */ /* 0x000fe20003800000 */
[----:B------:R-:W-:Y:S01]  /*3ba0*/  IMAD.MOV.U32 R0, RZ, RZ, 0x1 ;  /* 0x00000001ff007424 */ /* 0x000fe200078e00ff */
[----:B------:R-:W-:Y:S01]  /*3bb0*/  UIADD3 UR5, UPT, UPT, UR5, 0xc0, URZ ;  /* 0x000000c005057890 */ /* 0x000fe2000fffe0ff */
[----:B------:R-:W-:Y:S01]  /*3bc0*/  SHF.L.U32 R2, R11, 0x1f, RZ ;  /* 0x0000001f0b027819 */ /* 0x000fe200000006ff */
[----:B------:R-:W-:-:S03]  /*3bd0*/  UMOV UR6, 0x40 ;  /* 0x0000004000067882 */ /* 0x000fc60000000000 */
[----:B------:R-:W-:Y:S01]  /*3be0*/  UVIRTCOUNT.DEALLOC.SMPOOL 0x80 ;  /* 0x000000800000784c */ /* 0x000fe20000000000 */
[----:B--2---:R-:W-:Y:S02]  /*3bf0*/  ULEA UR4, UR4, UR6, 0x18 ;  /* 0x0000000604047291 */ /* 0x004fe4000f8ec0ff */
[----:B------:R-:W-:-:S07]  /*3c00*/  ULEA UR6, UR15, UR5, 0x3 ;  /* 0x000000050f067291 */ /* 0x000fce000f8e18ff */
[----:B------:R2:W-:Y:S02]  /*3c10*/  @P0 STS.U8 [UR4+0x1c], R0 ;  /* 0x00001c00ff000988 */ /* 0x0005e40008000004 */
[----:B------:R-:W4:Y:S02]  /*3c20*/  SYNCS.PHASECHK.TRANS64.TRYWAIT P0, [UR6], R2 ;  /* 0x00000002ff0075a7 */ /* 0x000f240008001106 */
[----:B--2-4-:R-:W-:Y:S05]  /*3c30*/  @!P0 BRA `(.L_x_63) ;  /* 0x0000006c00208947 */ /* 0x014fea0003800000 */
.L_x_188:
[----:B-1----:R-:W-:-:S04]  /*3c40*/  UIADD3 UR7, UPT, UPT, UR15, 0x1, URZ ;  /* 0x000000010f077890 */ /* 0x002fc8000fffe0ff */
[----:B------:R-:W-:-:S04]  /*3c50*/  UISETP.NE.AND UP0, UPT, UR7, 0x4, UPT ;  /* 0x000000040700788c */ /* 0x000fc8000bf05270 */
[----:B------:R-:W-:Y:S02]  /*3c60*/  USEL UR8, URZ, 0x1, UP0 ;  /* 0x00000001ff087887 */ /* 0x000fe40008000000 */
[----:B------:R-:W-:-:S04]  /*3c70*/  USEL UR7, UR7, URZ, UP0 ;  /* 0x000000ff07077287 */ /* 0x000fc80008000000 */
[----:B------:R-:W-:Y:S01]  /*3c80*/  ULEA UR6, UR7, UR5, 0x3 ;  /* 0x0000000507067291 */ /* 0x000fe2000f8e18ff */
[----:B--2---:R-:W-:-:S04]  /*3c90*/  LOP3.LUT R2, R11, UR8, RZ, 0x3c, !PT ;  /* 0x000000080b027c12 */ /* 0x004fc8000f8e3cff */
[----:B------:R-:W-:-:S04]  /*3ca0*/  SHF.L.U32 R3, R2, 0x1f, RZ ;  /* 0x0000001f02037819 */ /* 0x000fc800000006ff */
[----:B------:R-:W1:Y:S02]  /*3cb0*/  SYNCS.PHASECHK.TRANS64.TRYWAIT P0, [UR6], R3 ;  /* 0x00000003ff0075a7 */ /* 0x000e640008001106 */
[----:B-1----:R-:W-:Y:S05]  /*3cc0*/  @!P0 BRA `(.L_x_64) ;  /* 0x0000006c00148947 */ /* 0x002fea0003800000 */
.L_x_190:
        /* <DEDUP_REMOVED lines=9> */
.L_x_192:
[----:B------:R-:W-:-:S04]  /*3d60*/  UIADD3 UR7, UPT, UPT, UR7, 0x1, URZ ;  /* 0x0000000107077890 */ /* 0x000fc8000fffe0ff */
[----:B------:R-:W-:-:S04]  /*3d70*/  UISETP.NE.AND UP0, UPT, UR7, 0x4, UPT ;  /* 0x000000040700788c */ /* 0x000fc8000bf05270 */
[----:B------:R-:W-:Y:S02]  /*3d80*/  USEL UR6, URZ, 0x1, UP0 ;  /* 0x00000001ff067887 */ /* 0x000fe40008000000 */
[----:B------:R-:W-:-:S04]  /*3d90*/  USEL UR7, UR7, URZ, UP0 ;  /* 0x000000ff07077287 */ /* 0x000fc80008000000 */
[----:B------:R-:W-:Y:S01]  /*3da0*/  ULEA UR7, UR7, UR5, 0x3 ;  /* 0x0000000507077291 */ /* 0x000fe2000f8e18ff */
[----:B------:R-:W-:-:S04]  /*3db0*/  LOP3.LUT R2, R2, UR6, RZ, 0x3c, !PT ;  /* 0x0000000602027c12 */ /* 0x000fc8000f8e3cff */
[----:B------:R-:W-:-:S04]  /*3dc0*/  SHF.L.U32 R2, R2, 0x1f, RZ ;  /* 0x0000001f02027819 */ /* 0x000fc800000006ff */
[----:B------:R-:W2:Y:S02]  /*3dd0*/  SYNCS.PHASECHK.TRANS64.TRYWAIT P0, [UR7], R2 ;  /* 0x00000002ff0075a7 */ /* 0x000ea40008001107 */
[----:B--2---:R-:W-:Y:S05]  /*3de0*/  @!P0 BRA `(.L_x_66) ;  /* 0x0000006800fc8947 */ /* 0x004fea0003800000 */
.L_x_194:
[----:B------:R-:W-:Y:S01]  /*3df0*/  NOP ;  /* 0x0000000000007918 */ /* 0x000fe20000000000 */
[----:B-1----:R-:W1:Y:S01]  /*3e00*/  LDS R0, [UR4+0x14] ;  /* 0x00001404ff007984 */ /* 0x002e620008000800 */
[----:B------:R-:W-:Y:S01]  /*3e10*/  ULOP3.LUT UR6, UR16, 0xffff, URZ, 0xc0, !UPT ;  /* 0x0000ffff10067892 */ /* 0x000fe2000f8ec0ff */
[----:B------:R-:W-:Y:S01]  /*3e20*/  UMOV UR8, 0xffff ;  /* 0x0000ffff00087882 */ /* 0x000fe20000000000 */
[----:B------:R-:W-:Y:S02]  /*3e30*/  UMOV UR5, 0x1 ;  /* 0x0000000100057882 */ /* 0x000fe40000000000 */
[----:B------:R-:W-:-:S04]  /*3e40*/  USHF.R.U32.HI UR6, URZ, 0x5, UR6 ;  /* 0x00000005ff067899 */ /* 0x000fc80008011606 */
[----:B------:R-:W-:Y:S02]  /*3e50*/  USHF.L.U32 UR8, UR8, UR6, URZ ;  /* 0x0000000608087299 */ /* 0x000fe400080006ff */
[----:B------:R-:W-:-:S04]  /*3e60*/  USHF.L.U32 UR5, UR5, UR6, URZ ;  /* 0x0000000605057299 */ /* 0x000fc800080006ff */
[----:B-1----:R-:W-:-:S04]  /*3e70*/  LOP3.LUT R0, R0, UR8, RZ, 0xc0, !PT ;  /* 0x0000000800007c12 */ /* 0x002fc8000f8ec0ff */
[----:B------:R-:W-:-:S13]  /*3e80*/  ISETP.NE.AND P0, PT, R0, UR8, PT ;  /* 0x0000000800007c0c */ /* 0x000fda000bf05270 */
[----:B------:R-:W-:Y:S05]  /*3e90*/  @P0 BRA `(.L_x_67) ;  /* 0x0000000000580947 */ /* 0x000fea0003800000 */
[----:B------:R-:W1:Y:S02]  /*3ea0*/  LDS R0, [UR4+0x18] ;  /* 0x00001804ff007984 */ /* 0x000e640008000800 */
[----:B-1----:R-:W-:-:S04]  /*3eb0*/  LOP3.LUT R0, R0, UR5, RZ, 0xc0, !PT ;  /* 0x0000000500007c12 */ /* 0x002fc8000f8ec0ff */
[----:B------:R-:W-:-:S13]  /*3ec0*/  ISETP.NE.AND P0, PT, R0, UR5, PT ;  /* 0x0000000500007c0c */ /* 0x000fda000bf05270 */
[----:B------:R-:W-:Y:S05]  /*3ed0*/  @P0 BRA `(.L_x_68) ;  /* 0x00000000003c0947 */ /* 0x000fea0003800000 */
[----:B------:R-:W1:Y:S01]  /*3ee0*/  S2R R2, SR_LANEID ;  /* 0x0000000000027919 */ /* 0x000e620000000000 */
[----:B------:R-:W-:Y:S01]  /*3ef0*/  ULOP3.LUT UR8, URZ, UR8, URZ, 0x33, !UPT ;  /* 0x00000008ff087292 */ /* 0x000fe2000f8e33ff */
[----:B------:R-:W-:Y:S02]  /*3f00*/  VOTEU.ANY UR7, UPT, PT ;  /* 0x0000000000077886 */ /* 0x000fe400038e0100 */
[----:B------:R-:W-:-:S03]  /*3f10*/  UFLO.U32 UR7, UR7 ;  /* 0x00000007000772bd */ /* 0x000fc600080e0000 */
[----:B------:R-:W-:-:S04]  /*3f20*/  IMAD.U32 R0, RZ, RZ, UR8 ;  /* 0x00000008ff007e24 */ /* 0x000fc8000f8e00ff */
[----:B------:R2:W4:Y:S02]  /*3f30*/  REDUX UR6, R0 ;  /* 0x00000000000673c4 */ /* 0x0005240000000000 */
[----:B------:R1:W-:Y:S02]  /*3f40*/  UTCATOMSWS.AND URZ, UR8 ;  /* 0x0000000800ff79e3 */ /* 0x0003e40008000000 */
[----:B-1----:R-:W-:Y:S02]  /*3f50*/  ISETP.EQ.U32.AND P0, PT, R2, UR7, PT ;  /* 0x0000000702007c0c */ /* 0x002fe4000bf02070 */
[----:B--2---:R-:W-:Y:S02]  /*3f60*/  LOP3.LUT R0, RZ, UR5, RZ, 0x33, !PT ;  /* 0x00000005ff007c12 */ /* 0x004fe4000f8e33ff */
[----:B----4-:R-:W-:Y:S02]  /*3f70*/  MOV R2, UR6 ;  /* 0x0000000600027c02 */ /* 0x010fe40008000f00 */
[----:B------:R-:W1:Y:S07]  /*3f80*/  REDUX UR5, R0 ;  /* 0x00000000000573c4 */ /* 0x000e6e0000000000 */
[----:B------:R2:W-:Y:S01]  /*3f90*/  @P0 ATOMS.AND RZ, [UR4+0x14], R2 ;  /* 0x00001402ffff098c */ /* 0x0005e2000a800004 */
[----:B-1----:R-:W-:-:S05]  /*3fa0*/  IMAD.U32 R0, RZ, RZ, UR5 ;  /* 0x00000005ff007e24 */ /* 0x002fca000f8e00ff */
[----:B------:R2:W-:Y:S01]  /*3fb0*/  @P0 ATOMS.AND RZ, [UR4+0x18], R0 ;  /* 0x00001800ffff098c */ /* 0x0005e2000a800004 */
[----:B------:R-:W-:Y:S05]  /*3fc0*/  BRA `(.L_x_69) ;  /* 0x0000000000147947 */ /* 0x000fea0003800000 */
.L_x_68:
[----:B------:R-:W-:Y:S02]  /*3fd0*/  MOV R2, 0x3ff0 ;  /* 0x00003ff000027802 */ /* 0x000fe40000000f00 */
[----:B---3-5:R-:W-:Y:S05]  /*3fe0*/  CALL.REL.NOINC `($__internal_0_$__cuda_sm10x_tcgen05_guardrail_trap_col_being_dealloced_not_returned_by_alloc) ;  /* 0x0000007000947944 */ /* 0x028fea0003c00000 */
[----:B------:R-:W-:Y:S05]  /*3ff0*/  BRA `(.L_x_69) ;  /* 0x0000000000087947 */ /* 0x000fea0003800000 */
.L_x_67:
[----:B------:R-:W-:Y:S02]  /*4000*/  MOV R2, 0x4020 ;  /* 0x0000402000027802 */ /* 0x000fe40000000f00 */
[----:B---3-5:R-:W-:Y:S05]  /*4010*/  CALL.REL.NOINC `($__internal_2_$__cuda_sm10x_tcgen05_guardrail_trap_unallocated_columns_being_dealloced) ;  /* 0x0000007000a07944 */ /* 0x028fea0003c00000 */
.L_x_69:
[----:B------:R-:W-:Y:S01]  /*4020*/  NOP ;  /* 0x0000000000007918 */ /* 0x000fe20000000000 */
[----:B------:R-:W-:Y:S05]  /*4030*/  EXIT ;  /* 0x000000000000794d */ /* 0x000fea0003800000 */
.L_x_51:
[----:B------:R-:W-:-:S09]  /*4040*/  UISETP.NE.OR UP2, UPT, UR8, 0x3, !UP2 ;  /* 0x000000030800788c */ /* 0x000fd2000d745670 */
[----:B------:R-:W-:Y:S05]  /*4050*/  BRA.U UP2, `(.L_x_70) ;  /* 0x0000001502807547 */ /* 0x000fea000b800000 */
[----:B------:R-:W1:Y:S01]  /*4060*/  LDC R0, c[0x0][0xb30] ;  /* 0x0002cc00ff007b82 */ /* 0x000e620000000800 */
[----:B------:R-:W2:Y:S01]  /*4070*/  LDCU.64 UR8, c[0x0][0x888] ;  /* 0x00011100ff0877ac */ /* 0x000ea20008000a00 */
[----:B------:R-:W-:Y:S01]  /*4080*/  CS2R R28, SRZ ;  /* 0x00000000001c7805 */ /* 0x000fe2000001ff00 */
[----:B------:R-:W-:Y:S01]  /*4090*/  IMAD.MOV.U32 R25, RZ, RZ, 0x2000 ;  /* 0x00002000ff197424 */ /* 0x000fe200078e00ff */
[----:B------:R-:W4:Y:S04]  /*40a0*/  LDCU.64 UR4, c[0x0][0x890] ;  /* 0x00011200ff0477ac */ /* 0x000f280008000a00 */
[----:B------:R-:W3:Y:S01]  /*40b0*/  LDC R24, c[0x0][0x370] ;  /* 0x0000dc00ff187b82 */ /* 0x000ee20000000800 */
[----:B------:R-:W-:Y:S01]  /*40c0*/  UMOV UR7, 0x400 ;  /* 0x0000040000077882 */ /* 0x000fe20000000000 */
[----:B------:R-:W-:-:S02]  /*40d0*/  UPLOP3.LUT UP1, UPT, UPT, UPT, UPT, 0x40, 0x4 ;  /* 0x000000000004789c */ /* 0x000fc40003f2e870 */
[----:B------:R-:W-:-:S04]  /*40e0*/  ULEA UR7, UR37, UR7, 0x18 ;  /* 0x0000000725077291 */ /* 0x000fc8000f8ec0ff */
[----:B------:R-:W3:Y:S01]  /*40f0*/  LDC R3, c[0x0][0xb0c] ;  /* 0x0002c300ff037b82 */ /* 0x000ee20000000800 */
[----:B------:R-:W-:Y:S02]  /*4100*/  UIADD3 UR41, UPT, UPT, UR7, 0x30, URZ ;  /* 0x0000003007297890 */ /* 0x000fe4000fffe0ff */
[----:B--2---:R-:W-:Y:S02]  /*4110*/  UISETP.NE.U32.AND UP2, UPT, UR8, URZ, UPT ;  /* 0x000000ff0800728c */ /* 0x004fe4000bf45070 */
[----:B------:R-:W-:Y:S02]  /*4120*/  UIADD3 UR33, UPT, UPT, UR7, 0x38, URZ ;  /* 0x0000003807217890 */ /* 0x000fe4000fffe0ff */
[----:B----4-:R-:W-:Y:S01]  /*4130*/  UISETP.NE.U32.AND UP3, UPT, UR4, URZ, UPT ;  /* 0x000000ff0400728c */ /* 0x010fe2000bf65070 */
[----:B------:R-:W2:Y:S01]  /*4140*/  LDC R18, c[0x0][0xb20] ;  /* 0x0002c800ff127b82 */ /* 0x000ea20000000800 */
[----:B-1----:R-:W-:Y:S01]  /*4150*/  ISETP.NE.AND P1, PT, R0, 0x1, PT ;  /* 0x000000010000780c */ /* 0x002fe20003f25270 */
[----:B------:R-:W-:-:S02]  /*4160*/  UISETP.NE.AND.EX UP2, UPT, UR9, URZ, UPT, UP2 ;  /* 0x000000ff0900728c */ /* 0x000fc4000bf45320 */
[----:B------:R-:W-:Y:S02]  /*4170*/  UIADD3 UR25, UPT, UPT, UR7, 0x40, URZ ;  /* 0x0000004007197890 */ /* 0x000fe4000fffe0ff */
[----:B------:R-:W-:Y:S02]  /*4180*/  UIADD3 UR17, UPT, UPT, UR7, 0x48, URZ ;  /* 0x0000004807117890 */ /* 0x000fe4000fffe0ff */
[----:B------:R-:W1:Y:S01]  /*4190*/  LDC.64 R30, c[0x0][0x348] ;  /* 0x0000d200ff1e7b82 */ /* 0x000e620000000a00 */
[----:B------:R-:W-:-:S07]  /*41a0*/  UISETP.NE.AND.EX UP3, UPT, UR5, URZ, UPT, UP3 ;  /* 0x000000ff0500728c */ /* 0x000fce000bf65330 */
[----:B------:R-:W4:Y:S08]  /*41b0*/  LDC.64 R16, c[0x0][0xb10] ;  /* 0x0002c400ff107b82 */ /* 0x000f300000000a00 */
[----:B------:R-:W1:Y:S08]  /*41c0*/  LDC.64 R6, c[0x0][0xb18] ;  /* 0x0002c600ff067b82 */ /* 0x000e700000000a00 */
[----:B------:R-:W1:Y:S08]  /*41d0*/  LDC.64 R4, c[0x0][0xb28] ;  /* 0x0002ca00ff047b82 */ /* 0x000e700000000a00 */
[----:B--23--:R-:W1:Y:S02]  /*41e0*/  LDC R19, c[0x0][0x374] ;  /* 0x0000dd00ff137b82 */ /* 0x00ce640000000800 */
.L_x_85:
[C---:B------:R-:W-:Y:S02]  /*41f0*/  LEA R0, R29.reuse, UR7, 0x3 ;  /* 0x000000071d007c11 */ /* 0x040fe4000f8e18ff */
[----:B------:R-:W-:Y:S02]  /*4200*/  SHF.L.U32 R2, R28, 0x1f, RZ ;  /* 0x0000001f1c027819 */ /* 0x000fe400000006ff */
[----:B------:R-:W-:Y:S02]  /*4210*/  LEA R20, R29, UR7, 0x4 ;  /* 0x000000071d147c11 */ /* 0x000fe4000f8e20ff */
[----:B--2---:R-:W2:Y:S02]  /*4220*/  SYNCS.PHASECHK.TRANS64.TRYWAIT P0, [R0+URZ+0x80], R2 ;  /* 0x00008002000075a7 */ /* 0x004ea400080011ff */
[----:B--2---:R-:W-:Y:S05]  /*4230*/  @!P0 BRA `(.L_x_71) ;  /* 0x0000006800008947 */ /* 0x004fea0003800000 */
.L_x_195:
[----:B------:R-:W-:Y:S01]  /*4240*/  ISETP.GE.AND P0, PT, R26, 0x1, PT ;  /* 0x000000011a00780c */ /* 0x000fe20003f06270 */
[----:B------:R-:W3:Y:S01]  /*4250*/  LDS.128 R20, [R20+0x110] ;  /* 0x0001100014147984 */ /* 0x000ee20000000c00 */
[----:B--2---:R-:W-:Y:S01]  /*4260*/  VIADD R0, R0, 0x90 ;  /* 0x0000009000007836 */ /* 0x004fe20000000000 */
[----:B------:R-:W-:Y:S01]  /*4270*/  @!PT LDS RZ, [RZ] ;  /* 0x00000000fffff984 */ /* 0x000fe20000000800 */
[----:B------:R-:W-:Y:S01]  /*4280*/  @!PT LDS RZ, [RZ] ;  /* 0x00000000fffff984 */ /* 0x000fe20000000800 */
[----:B------:R-:W-:Y:S01]  /*4290*/  @!PT LDS RZ, [RZ] ;  /* 0x00000000fffff984 */ /* 0x000fe20000000800 */
[----:B------:R-:W-:Y:S01]  /*42a0*/  @!PT LDS RZ, [RZ] ;  /* 0x00000000fffff984 */ /* 0x000fe20000000800 */
[----:B------:R2:W-:Y:S06]  /*42b0*/  MEMBAR.ALL.CTA ;  /* 0x0000000000007992 */ /* 0x0005ec0000008000 */
[----:B--2---:R-:W2:Y:S01]  /*42c0*/  FENCE.VIEW.ASYNC.S ;  /* 0x00000000000073c6 */ /* 0x004ea20000000000 */
[----:B------:R-:W-:Y:S04]  /*42d0*/  PRMT R0, RZ, 0x654, R0 ;  /* 0x00000654ff007816 */ /* 0x000fe80000000000 */
[----:B--2---:R2:W-:Y:S01]  /*42e0*/  SYNCS.ARRIVE.TRANS64.RED.A1T0 RZ, [R0+URZ], RZ ;  /* 0x000000ff00ff79a7 */ /* 0x0045e200081004ff */
[----:B---3--:R-:W-:Y:S11]  /*42f0*/  LOP3.LUT P3, RZ, R22, 0x1, RZ, 0xc0, !PT ;  /* 0x0000000116ff7812 */ /* 0x008ff6000786c0ff */
[----:B------:R-:W-:Y:S02]  /*4300*/  @!UPT UIADD3 URZ, UPT, UPT, URZ, URZ, URZ ;  /* 0x000000fffffff290 */ /* 0x000fe4000fffe0ff */
[----:B------:R-:W-:Y:S02]  /*4310*/  @P3 MOV R11, R20 ;  /* 0x00000014000b3202 */ /* 0x000fe40000000f00 */
[----:B------:R-:W-:Y:S01]  /*4320*/  @P3 LOP3.LUT R10, R21, 0xffff, RZ, 0xc0, !PT ;  /* 0x0000ffff150a3812 */ /* 0x000fe200078ec0ff */
[----:B--2---:R-:W-:Y:S06]  /*4330*/  @!P0 BRA `(.L_x_72) ;  /* 0x0000000000a48947 */ /* 0x004fec0003800000 */
[-C--:B-1----:R-:W-:Y:S01]  /*4340*/  IMAD.HI.U32 R0, R19, R7.reuse, RZ ;  /* 0x0000000713007227 */ /* 0x082fe200078e00ff */
[----:B------:R-:W-:Y:S02]  /*4350*/  ISETP.NE.AND P0, PT, R6, 0x1, PT ;  /* 0x000000010600780c */ /* 0x000fe40003f05270 */
[----:B------:R-:W-:Y:S01]  /*4360*/  ISETP.NE.AND P2, PT, R26, 0x1, PT ;  /* 0x000000011a00780c */ /* 0x000fe20003f45270 */
[----:B----4-:R-:W-:Y:S01]  /*4370*/  IMAD.HI.U32 R9, R24, R16, RZ ;  /* 0x0000001018097227 */ /* 0x010fe200078e00ff */
[----:B------:R-:W-:Y:S02]  /*4380*/  SHF.R.U32.HI R0, RZ, R18, R0 ;  /* 0x00000012ff007219 */ /* 0x000fe40000011600 */
[----:B------:R-:W-:Y:S01]  /*4390*/  ISETP.NE.AND P4, PT, R3, 0x1, PT ;  /* 0x000000010300780c */ /* 0x000fe20003f85270 */
[----:B------:R-:W-:Y:S01]  /*43a0*/  IMAD.HI.U32 R13, R10, R7, RZ ;  /* 0x000000070a0d7227 */ /* 0x000fe200078e00ff */
[----:B------:R-:W-:Y:S02]  /*43b0*/  SHF.R.U32.HI R9, RZ, R17, R9 ;  /* 0x00000011ff097219 */ /* 0x000fe40000011609 */
[----:B------:R-:W-:Y:S01]  /*43c0*/  SEL R0, R19, R0, !P0 ;  /* 0x0000000013007207 */ /* 0x000fe20004000000 */
[----:B------:R-:W-:Y:S01]  /*43d0*/  IMAD.HI.U32 R12, R11, R16, RZ ;  /* 0x000000100b0c7227 */ /* 0x000fe200078e00ff */
[----:B------:R-:W-:Y:S03]  /*43e0*/  SEL R9, R24, R9, !P4 ;  /* 0x0000000918097207 */ /* 0x000fe60006000000 */
[-C--:B------:R-:W-:Y:S01]  /*43f0*/  IMAD.HI.U32 R8, R0, R4.reuse, RZ ;  /* 0x0000000400087227 */ /* 0x080fe200078e00ff */
[----:B------:R-:W-:Y:S03]  /*4400*/  SHF.R.U32.HI R12, RZ, R17, R12 ;  /* 0x00000011ff0c7219 */ /* 0x000fe6000001160c */
[----:B------:R-:W-:Y:S01]  /*4410*/  IMAD.HI.U32 R2, R9, R4, RZ ;  /* 0x0000000409027227 */ /* 0x000fe200078e00ff */
[-C--:B------:R-:W-:Y:S02]  /*4420*/  @P2 SHF.R.U32.HI R0, RZ, R5.reuse, R8 ;  /* 0x00000005ff002219 */ /* 0x080fe40000011608 */
[----:B------:R-:W-:Y:S02]  /*4430*/  SHF.R.U32.HI R8, RZ, R18, R13 ;  /* 0x00000012ff087219 */ /* 0x000fe4000001160d */
[----:B------:R-:W-:Y:S01]  /*4440*/  @P2 SHF.R.U32.HI R9, RZ, R5, R2 ;  /* 0x00000005ff092219 */ /* 0x000fe20000011602 */
[----:B------:R-:W-:Y:S01]  /*4450*/  IMAD R0, R26, R0, RZ ;  /* 0x000000001a007224 */ /* 0x000fe200078e02ff */
[----:B------:R-:W-:Y:S02]  /*4460*/  SEL R8, R10, R8, !P0 ;  /* 0x000000080a087207 */ /* 0x000fe40004000000 */
[----:B------:R-:W-:Y:S01]  /*4470*/  SEL R2, R11, R12, !P4 ;  /* 0x0000000c0b027207 */ /* 0x000fe20006000000 */
[----:B------:R-:W-:Y:S01]  /*4480*/  IMAD R12, R26, R9, RZ ;  /* 0x000000091a0c7224 */ /* 0x000fe200078e02ff */
[C---:B------:R-:W-:Y:S01]  /*4490*/  ISETP.GE.AND P0, PT, R8.reuse, R0, PT ;  /* 0x000000000800720c */ /* 0x040fe20003f06270 */
[----:B------:R-:W-:Y:S03]  /*44a0*/  IMAD.HI.U32 R0, R8, R4, RZ ;  /* 0x0000000408007227 */ /* 0x000fe600078e00ff */
[----:B------:R-:W-:Y:S02]  /*44b0*/  ISETP.GE.OR P0, PT, R2, R12, P0 ;  /* 0x0000000c0200720c */ /* 0x000fe40000706670 */
[-C--:B------:R-:W-:Y:S04]  /*44c0*/  SHF.R.U32.HI R0, RZ, R5.reuse, R0 ;  /* 0x00000005ff007219 */ /* 0x080fe80000011600 */
[----:B------:R-:W-:Y:S05]  /*44d0*/  SEL R13, R8, R0, !P2 ;  /* 0x00000000080d7207 */ /* 0x000fea0005000000 */
[----:B------:R-:W-:Y:S02]  /*44e0*/  IMAD.MOV R12, RZ, RZ, -R13 ;  /* 0x000000ffff0c7224 */ /* 0x000fe400078e0a0d */
[----:B------:R-:W-:Y:S04]  /*44f0*/  @!P0 IMAD.HI.U32 R0, R2, R4, RZ ;  /* 0x0000000402008227 */ /* 0x000fe800078e00ff */
[----:B------:R-:W-:Y:S01]  /*4500*/  IMAD R12, R26, R12, R8 ;  /* 0x0000000c1a0c7224 */ /* 0x000fe200078e0208 */
[----:B------:R-:W-:Y:S04]  /*4510*/  @!P0 SHF.R.U32.HI R0, RZ, R5, R0 ;  /* 0x00000005ff008219 */ /* 0x000fe80000011600 */
[----:B------:R-:W-:Y:S04]  /*4520*/  @!P0 SEL R0, R2, R0, !P2 ;  /* 0x0000000002008207 */ /* 0x000fe80005000000 */
[----:B------:R-:W-:Y:S01]  /*4530*/  @!P0 IADD3 R13, PT, PT, R13, -R0, RZ ;  /* 0x800000000d0d8210 */ /* 0x000fe20007ffe0ff */
[----:B------:R-:W-:Y:S01]  /*4540*/  @!P0 IMAD R0, R9, R12, R0 ;  /* 0x0000000c09008224 */ /* 0x000fe200078e0200 */
[----:B------:R-:W-:Y:S01]  /*4550*/  IADD3 R9, PT, PT, -R8, RZ, RZ ;  /* 0x000000ff08097210 */ /* 0x000fe20007ffe1ff */
[--C-:B------:R-:W-:Y:S02]  /*4560*/  IMAD.MOV R12, RZ, RZ, -R2.reuse ;  /* 0x000000ffff0c7224 */ /* 0x100fe400078e0a02 */
[----:B------:R-:W-:Y:S02]  /*4570*/  @!P0 IMAD R8, R13, R26, R2 ;  /* 0x0000001a0d088224 */ /* 0x000fe400078e0202 */
[----:B------:R-:W-:Y:S02]  /*4580*/  @!P0 IMAD.MOV.U32 R2, RZ, RZ, R0 ;  /* 0x000000ffff028224 */ /* 0x000fe400078e0000 */
[----:B------:R-:W-:Y:S02]  /*4590*/  IMAD R11, R3, R12, R11 ;  /* 0x0000000c030b7224 */ /* 0x000fe400078e020b */
[----:B------:R-:W-:Y:S02]  /*45a0*/  IMAD R10, R6, R9, R10 ;  /* 0x00000009060a7224 */ /* 0x000fe400078e020a */
[----:B------:R-:W-:Y:S02]  /*45b0*/  IMAD R11, R2, R3, R11 ;  /* 0x00000003020b7224 */ /* 0x000fe400078e020b */
[----:B------:R-:W-:Y:S02]  /*45c0*/  IMAD R10, R8, R6, R10 ;  /* 0x00000006080a7224 */ /* 0x000fe400078e020a */
.L_x_72:
[----:B------:R-:W-:Y:S05]  /*45d0*/  BRA.U UP1, `(.L_x_73) ;  /* 0x0000000101107547 */ /* 0x000fea000b800000 */
[----:B------:R-:W-:Y:S04]  /*45e0*/  MOV R2, UR6 ;  /* 0x0000000600027c02 */ /* 0x000fe80008000f00 */
[----:B------:R-:W-:Y:S04]  /*45f0*/  SHF.L.U32 R2, R2, 0x1f, RZ ;  /* 0x0000001f02027819 */ /* 0x000fe800000006ff */
[----:B------:R-:W2:Y:S02]  /*4600*/  SYNCS.PHASECHK.TRANS64.TRYWAIT P0, [UR7+0x78], R2 ;  /* 0x00007802ff0075a7 */ /* 0x000ea40008001107 */
[----:B--2---:R-:W-:Y:S05]  /*4610*/  @!P0 BRA `(.L_x_74) ;  /* 0x00000064001c8947 */ /* 0x004fea0003800000 */
.L_x_73:
[----:B------:R-:W-:Y:S01]  /*4620*/  R2UR UR43, R15 ;  /* 0x000000000f2b72ca */ /* 0x000fe200000e0000 */
[----:B------:R-:W-:Y:S01]  /*4630*/  IMAD.MOV.U32 R32, RZ, RZ, 0x1 ;  /* 0x00000001ff207424 */ /* 0x000fe200078e00ff */
[----:B------:R-:W-:Y:S02]  /*4640*/  R2UR UR42, R14 ;  /* 0x000000000e2a72ca */ /* 0x000fe400000e0000 */
[----:B------:R-:W-:Y:S02]  /*4650*/  ISETP.NE.U32.AND P2, PT, RZ, UR4, PT ;  /* 0x00000004ff007c0c */ /* 0x000fe4000bf45070 */
[----:B------:R-:W-:Y:S02]  /*4660*/  SHF.L.U32 R32, R32, 0x1f, RZ ;  /* 0x0000001f20207819 */ /* 0x000fe400000006ff */
[----:B------:R-:W-:Y:S05]  /*4670*/  ISETP.NE.AND.EX P2, PT, RZ, UR5, PT, P2 ;  /* 0x00000005ff007c0c */ /* 0x000fea000bf45320 */
[----:B------:R-:W-:Y:S02]  /*4680*/  USHF.L.U32 UR43, UR43, 0x7, URZ ;  /* 0x000000072b2b7899 */ /* 0x000fe400080006ff */
[----:B------:R-:W-:Y:S01]  /*4690*/  USHF.L.U32 UR42, UR42, 0x7, URZ ;  /* 0x000000072a2a7899 */ /* 0x000fe200080006ff */
[----:B------:R-:W-:Y:S11]  /*46a0*/  BRA.U !UP3, `(.L_x_75) ;  /* 0x000000010b387547 */ /* 0x000ff6000b800000 */
[----:B------:R-:W-:Y:S01]  /*46b0*/  UPLOP3.LUT UP0, UPT, UPT, UPT, UP2, 0x80, 0x8 ;  /* 0x000000000008789c */ /* 0x000fe20003f0f020 */
[----:B------:R-:W-:Y:S01]  /*46c0*/  R2UR UR8, R65 ;  /* 0x00000000410872ca */ /* 0x000fe200000e0000 */
[----:B------:R-:W-:Y:S02]  /*46d0*/  HFMA2 R64, -RZ, RZ, 0, 5.9604644775390625e-08 ;  /* 0x00000001ff407431 */ /* 0x000fe400000001ff */
[----:B--2---:R-:W-:Y:S02]  /*46e0*/  IMAD.MOV.U32 R0, RZ, RZ, 0x1 ;  /* 0x00000001ff007424 */ /* 0x004fe400078e00ff */
[----:B------:R-:W-:Y:S05]  /*46f0*/  PLOP3.LUT P0, PT, PT, PT, UP0, 0x80, 0x8 ;  /* 0x000000000008781c */ /* 0x000fea0003f0f008 */
[----:B------:R-:W2:Y:S03]  /*4700*/  @UP0 LDCU.64 UR10, c[0x0][0x888] ;  /* 0x00011100ff0a07ac */ /* 0x000ea60008000a00 */
[----:B------:R-:W-:Y:S05]  /*4710*/  @UP0 UIMAD UR8, UR8, UR4, URZ ;  /* 0x00000004080802a4 */ /* 0x000fea000f8e02ff */
[----:B------:R-:W-:Y:S01]  /*4720*/  @!P0 PRMT R64, R0, 0x7610, R64 ;  /* 0x0000761000408816 */ /* 0x000fe20000000040 */
[----:B--2---:R-:W-:Y:S05]  /*4730*/  @UP0 UIMAD.WIDE UR10, UR8, 0x4, UR10 ;  /* 0x00000004080a08a5 */ /* 0x004fea000f8e020a */
[----:B------:R-:W2:Y:S01]  /*4740*/  @!UP0 LDCU UR8, c[0x0][0x880] ;  /* 0x00011000ff0887ac */ /* 0x000ea20008000800 */
[----:B------:R-:W-:Y:S02]  /*4750*/  IMAD.U32 R8, RZ, RZ, UR10 ;  /* 0x0000000aff087e24 */ /* 0x000fe4000f8e00ff */
[----:B------:R-:W-:Y:S05]  /*4760*/  IMAD.U32 R9, RZ, RZ, UR11 ;  /* 0x0000000bff097e24 */ /* 0x000fea000f8e00ff */
[----:B-----5:R3:W5:Y:S02]  /*4770*/  @P0 LDG.E R35, desc[UR46][R8.64] ;  /* 0x0000002e08230981 */ /* 0x020764000c1e1900 */
[----:B--23--:R-:W-:Y:S07]  /*4780*/  @!P0 MOV R35, UR8 ;  /* 0x0000000800238c02 */ /* 0x00cfee0008000f00 */
.L_x_75:
[----:B-----5:R-:W-:Y:S01]  /*4790*/  @!P2 FSETP.EQ.AND P0, PT, R35, RZ, PT ;  /* 0x000000ff2300a20b */ /* 0x020fe20003f02000 */
[----:B------:R-:W-:Y:S01]  /*47a0*/  @!UPT UIADD3 URZ, UPT, UPT, URZ, URZ, URZ ;  /* 0x000000fffffff290 */ /* 0x000fe2000fffe0ff */
[----:B------:R-:W-:Y:S11]  /*47b0*/  @!P2 BRA `(.L_x_76) ;  /* 0x000000000014a947 */ /* 0x000ff60003800000 */
[----:B------:R-:W-:Y:S02]  /*47c0*/  LOP3.LUT P2, RZ, R64, 0xff, RZ, 0xc0, !PT ;  /* 0x000000ff40ff7812 */ /* 0x000fe4000784c0ff */
[----:B------:R-:W-:Y:S04]  /*47d0*/  PLOP3.LUT P0, PT, PT, PT, UP0, 0x80, 0x8 ;  /* 0x000000000008781c */ /* 0x000fe80003f0f008 */
[----:B------:R-:W-:Y:S07]  /*47e0*/  PLOP3.LUT P0, PT, P0, PT, PT, 0x8, 0x80 ;  /* 0x000000000080781c */ /* 0x000fee000070e170 */
[----:B------:R-:W-:Y:S11]  /*47f0*/  @P2 FSETP.EQ.AND P0, PT, R35, RZ, PT ;  /* 0x000000ff2300220b */ /* 0x000ff60003f02000 */
[----:B------:R-:W-:Y:S02]  /*4800*/  @!UPT UIADD3 URZ, UPT, UPT, URZ, URZ, URZ ;  /* 0x000000fffffff290 */ /* 0x000fe4000fffe0ff */
.L_x_76:
[----:B------:R-:W3:Y:S01]  /*4810*/  SYNCS.PHASECHK.TRANS64.TRYWAIT P2, [UR7+0x50], R32 ;  /* 0x00005020ff0075a7 */ /* 0x000ee20008041107 */
[----:B------:R-:W-:Y:S04]  /*4820*/  ELECT P4, URZ, PT ;  /* 0x0000000000ff782f */ /* 0x000fe80003880000 */
[----:B------:R-:W-:Y:S11]  /*4830*/  PLOP3.LUT P4, PT, P0, P4, PT, 0xf2, 0x2f ;  /* 0x00000000002f781c */ /* 0x000ff60000789e72 */
[----:B------:R-:W-:Y:S02]  /*4840*/  @!UPT UIADD3 URZ, UPT, UPT, URZ, URZ, URZ ;  /* 0x000000fffffff290 */ /* 0x000fe4000fffe0ff */
[----:B-1----:R-:W-:Y:S05]  /*4850*/  @!P4 IADD3 R8, P0, PT, R30, 0x580, RZ ;  /* 0x000005801e08c810 */ /* 0x002fea0007f1e0ff */
[----:B--2---:R-:W-:Y:S01]  /*4860*/  @!P4 IMAD.X R2, RZ, RZ, R31, P0 ;  /* 0x000000ffff02c224 */ /* 0x004fe200000e061f */
[----:B---3--:R-:W-:Y:S07]  /*4870*/  @!P2 BRA `(.L_x_77) ;  /* 0x00000060009ca947 */ /* 0x008fee0003800000 */
.L_x_198:
[----:B------:R-:W-:Y:S01]  /*4880*/  @!P4 R2UR UR9, R8 ;  /* 0x000000000809c2ca */ /* 0x000fe200000e0000 */
[----:B------:R-:W-:Y:S01]  /*4890*/  VOTEU.ALL UP1, P4 ;  /* 0x0000000000ff7886 */ /* 0x000fe20002020000 */
[----:B------:R-:W-:Y:S01]  /*48a0*/  @!P4 R2UR UR8, R2 ;  /* 0x000000000208c2ca */ /* 0x000fe200000e0000 */
[----:B-1----:R-:W-:Y:S01]  /*48b0*/  @!P4 IMAD.MOV.U32 R0, RZ, RZ, 0x2000 ;  /* 0x00002000ff00c424 */ /* 0x002fe200078e00ff */
[----:B------:R-:W-:Y:S01]  /*48c0*/  R2UR UR44, R65 ;  /* 0x00000000412c72ca */ /* 0x000fe200000e0000 */
[----:B------:R-:W-:Y:S02]  /*48d0*/  UPRMT UR21, UR37, 0x654, UR41 ;  /* 0x0000065425157896 */ /* 0x000fe40008000029 */
[----:B------:R-:W-:Y:S01]  /*48e0*/  @!UP1 UIADD3 UR40, UPT, UPT, UR7, 0x200, URZ ;  /* 0x0000020007289890 */ /* 0x000fe2000fffe0ff */
[----:B------:R-:W-:Y:S05]  /*48f0*/  VOTEU.ALL UP1, P4 ;  /* 0x0000000000ff7886 */ /* 0x000fea0002020000 */
[----:B------:R-:W-:Y:S01]  /*4900*/  IMAD.U32 R8, RZ, RZ, UR9 ;  /* 0x00000009ff087e24 */ /* 0x000fe2000f8e00ff */
[----:B------:R-:W-:Y:S01]  /*4910*/  UMOV UR9, 0x10000000 ;  /* 0x1000000000097882 */ /* 0x000fe20000000000 */
[----:B------:R-:W-:Y:S01]  /*4920*/  IMAD.U32 R9, RZ, RZ, UR8 ;  /* 0x00000008ff097e24 */ /* 0x000fe2000f8e00ff */
[----:B------:R-:W-:Y:S02]  /*4930*/  UMOV UR8, 0x0 ;  /* 0x0000000000087882 */ /* 0x000fe40000000000 */
[----:B------:R-:W-:Y:S02]  /*4940*/  @!P4 R2UR UR10, R8 ;  /* 0x00000000080ac2ca */ /* 0x000fe400000e0000 */
[----:B------:R-:W-:Y:S02]  /*4950*/  @!P4 R2UR UR11, R9 ;  /* 0x00000000090bc2ca */ /* 0x000fe400000e0000 */
[----:B------:R-:W-:Y:S05]  /*4960*/  @!P4 IADD3 R8, P0, PT, R30, 0x580, RZ ;  /* 0x000005801e08c810 */ /* 0x000fea0007f1e0ff */
[----:B------:R-:W-:Y:S06]  /*4970*/  @!P4 IMAD.X R2, RZ, RZ, R31, P0 ;  /* 0x000000ffff02c224 */ /* 0x000fec00000e061f */
[----:B------:R1:W-:Y:S01]  /*4980*/  @!UP1 UTMALDG.3D [UR40], [UR10], desc[UR8] ;  /* 0x000008280a0095b4 */ /* 0x0003e20008011000 */
[----:B------:R1:W-:Y:S01]  /*4990*/  @!P4 SYNCS.ARRIVE.TRANS64.RED.A0TR RZ, [UR7+0x30], R0 ;  /* 0x00003000ffffc9a7 */ /* 0x0003e20008300407 */
[----:B------:R-:W-:Y:S01]  /*49a0*/  SYNCS.ARRIVE.TRANS64.RED.A1T0 RZ, [UR21], RZ ;  /* 0x000000ffffff79a7 */ /* 0x000fe20008100415 */
[----:B------:R-:W2:Y:S02]  /*49b0*/  SYNCS.PHASECHK.TRANS64.TRYWAIT P2, [UR7+0x58], R32 ;  /* 0x00005820ff0075a7 */ /* 0x000ea40008041107 */
[----:B-12---:R-:W-:Y:S05]  /*49c0*/  @!P2 BRA `(.L_x_78) ;  /* 0x000000600060a947 */ /* 0x006fea0003800000 */
.L_x_200:
[----:B------:R-:W-:Y:S01]  /*49d0*/  @!P4 R2UR UR9, R8 ;  /* 0x000000000809c2ca */ /* 0x000fe200000e0000 */
[----:B------:R-:W-:Y:S01]  /*49e0*/  VOTEU.ALL UP1, P4 ;  /* 0x0000000000ff7886 */ /* 0x000fe20002020000 */
[----:B------:R-:W-:Y:S01]  /*49f0*/  @!P4 R2UR UR8, R2 ;  /* 0x000000000208c2ca */ /* 0x000fe200000e0000 */
[----:B-1----:R-:W-:Y:S01]  /*4a00*/  @!P4 IMAD.MOV.U32 R0, RZ, RZ, 0x2000 ;  /* 0x00002000ff00c424 */ /* 0x002fe200078e00ff */
[----:B------:R-:W-:Y:S01]  /*4a10*/  R2UR UR36, R65 ;  /* 0x00000000412472ca */ /* 0x000fe200000e0000 */
[----:B------:R-:W-:Y:S01]  /*4a20*/  UMOV UR35, UR43 ;  /* 0x0000002b00237c82 */ /* 0x000fe20008000000 */
[----:B------:R-:W-:Y:S02]  /*4a30*/  @!UP1 UIADD3 UR34, UPT, UPT, UR42, 0x10, URZ ;  /* 0x000000102a229890 */ /* 0x000fe4000fffe0ff */
[----:B------:R-:W-:Y:S01]  /*4a40*/  @!UP1 UIADD3 UR32, UPT, UPT, UR7, 0x2200, URZ ;  /* 0x0000220007209890 */ /* 0x000fe2000fffe0ff */
[----:B------:R-:W-:Y:S01]  /*4a50*/  VOTEU.ALL UP1, P4 ;  /* 0x0000000000ff7886 */ /* 0x000fe20002020000 */
[----:B------:R-:W-:Y:S03]  /*4a60*/  UPRMT UR15, UR37, 0x654, UR33 ;  /* 0x00000654250f7896 */ /* 0x000fe60008000021 */
        /* <DEDUP_REMOVED lines=13> */
.L_x_202:
        /* <DEDUP_REMOVED lines=23> */
.L_x_204:
[----:B------:R-:W-:Y:S01]  /*4cb0*/  @!P4 R2UR UR9, R8 ;  /* 0x000000000809c2ca */ /* 0x000fe200000e0000 */
[----:B------:R-:W-:Y:S01]  /*4cc0*/  VOTEU.ALL UP1, P4 ;  /* 0x0000000000ff7886 */ /* 0x000fe20002020000 */
[----:B------:R-:W-:Y:S01]  /*4cd0*/  @!P4 R2UR UR8, R2 ;  /* 0x000000000208c2ca */ /* 0x000fe200000e0000 */
[----:B-1----:R-:W-:Y:S01]  /*4ce0*/  @!P4 IMAD.MOV.U32 R0, RZ, RZ, 0x2000 ;  /* 0x00002000ff00c424 */ /* 0x002fe200078e00ff */
[----:B------:R-:W-:Y:S01]  /*4cf0*/  R2UR UR20, R65 ;  /* 0x00000000411472ca */ /* 0x000fe200000e0000 */
[----:B------:R-:W-:Y:S01]  /*4d00*/  UMOV UR19, UR43 ;  /* 0x0000002b00137c82 */ /* 0x000fe20008000000 */
[----:B------:R-:W-:Y:S01]  /*4d10*/  @!UP1 UIADD3 UR18, UPT, UPT, UR42, 0x30, URZ ;  /* 0x000000302a129890 */ /* 0x000fe2000fffe0ff */
[----:B------:R-:W-:Y:S01]  /*4d20*/  SHF.L.U32 R14, RZ, 0x1f, RZ ;  /* 0x0000001fff0e7819 */ /* 0x000fe200000006ff */
        /* <DEDUP_REMOVED lines=16> */
.L_x_206:
[----:B------:R-:W-:Y:S01]  /*4e30*/  @!P4 R2UR UR9, R8 ;  /* 0x000000000809c2ca */ /* 0x000fe200000e0000 */
[----:B------:R-:W-:Y:S01]  /*4e40*/  VOTEU.ALL UP1, P4 ;  /* 0x0000000000ff7886 */ /* 0x000fe20002020000 */
[----:B------:R-:W-:Y:S01]  /*4e50*/  @!P4 R2UR UR8, R2 ;  /* 0x000000000208c2ca */ /* 0x000fe200000e0000 */
[----:B-1----:R-:W-:Y:S01]  /*4e60*/  @!P4 IMAD.MOV.U32 R0, RZ, RZ, 0x2000 ;  /* 0x00002000ff00c424 */ /* 0x002fe200078e00ff */
[----:B------:R-:W-:Y:S01]  /*4e70*/  R2UR UR12, R65 ;  /* 0x00000000410c72ca */ /* 0x000fe200000e0000 */
[----:B------:R-:W-:Y:S01]  /*4e80*/  UMOV UR18, 0x0 ;  /* 0x0000000000127882 */ /* 0x000fe20000000000 */
[----:B------:R-:W-:Y:S01]  /*4e90*/  @!UP1 UIADD3 UR10, UPT, UPT, UR42, 0x40, URZ ;  /* 0x000000402a0a9890 */ /* 0x000fe2000fffe0ff */
[----:B------:R-:W-:Y:S01]  /*4ea0*/  UMOV UR19, 0x10000000 ;  /* 0x1000000000137882 */ /* 0x000fe20000000000 */
[----:B------:R-:W-:Y:S05]  /*4eb0*/  UMOV UR11, UR43 ;  /* 0x0000002b000b7c82 */ /* 0x000fea0008000000 */
[----:B------:R-:W-:Y:S01]  /*4ec0*/  IMAD.U32 R8, RZ, RZ, UR9 ;  /* 0x00000009ff087e24 */ /* 0x000fe2000f8e00ff */
[----:B------:R-:W-:Y:S01]  /*4ed0*/  UMOV UR9, UR41 ;  /* 0x0000002900097c82 */ /* 0x000fe20008000000 */
[----:B------:R-:W-:Y:S01]  /*4ee0*/  IMAD.U32 R9, RZ, RZ, UR8 ;  /* 0x00000008ff097e24 */ /* 0x000fe2000f8e00ff */
[----:B------:R-:W-:Y:S02]  /*4ef0*/  @!UP1 UIADD3 UR8, UPT, UPT, UR7, 0x200, URZ ;  /* 0x0000020007089890 */ /* 0x000fe4000fffe0ff */
[----:B------:R-:W-:Y:S01]  /*4f00*/  @!P4 R2UR UR22, R8 ;  /* 0x000000000816c2ca */ /* 0x000fe200000e0000 */
[----:B------:R-:W-:Y:S01]  /*4f10*/  VOTEU.ALL UP1, P4 ;  /* 0x0000000000ff7886 */ /* 0x000fe20002020000 */
        /* <DEDUP_REMOVED lines=8> */
.L_x_208:
        /* <DEDUP_REMOVED lines=23> */
.L_x_210:
[----:B------:R-:W2:Y:S01]  /*5110*/  LDC.64 R12, c[0x0][0xb18] ;  /* 0x0002c600ff0c7b82 */ /* 0x000ea20000000a00 */
[----:B------:R-:W-:Y:S01]  /*5120*/  @!P4 R2UR UR8, R2 ;  /* 0x000000000208c2ca */ /* 0x000fe200000e0000 */
[----:B------:R-:W-:Y:S01]  /*5130*/  VOTEU.ALL UP1, P4 ;  /* 0x0000000000ff7886 */ /* 0x000fe20002020000 */
[----:B------:R-:W-:Y:S01]  /*5140*/  @!P4 R2UR UR9, R8 ;  /* 0x000000000809c2ca */ /* 0x000fe200000e0000 */
[----:B-1----:R-:W-:Y:S01]  /*5150*/  @!P4 IMAD.MOV.U32 R0, RZ, RZ, 0x2000 ;  /* 0x00002000ff00c424 */ /* 0x002fe200078e00ff */
[----:B------:R-:W-:Y:S03]  /*5160*/  R2UR UR12, R65 ;  /* 0x00000000410c72ca */ /* 0x000fe600000e0000 */
[----:B------:R-:W1:Y:S01]  /*5170*/  @!P1 LDC R2, c[0x0][0xb0c] ;  /* 0x0002c300ff029b82 */ /* 0x000e620000000800 */
[----:B------:R-:W-:Y:S01]  /*5180*/  @!UP1 UIADD3 UR10, UPT, UPT, UR42, 0x60, URZ ;  /* 0x000000602a0a9890 */ /* 0x000fe2000fffe0ff */
[----:B------:R-:W-:Y:S01]  /*5190*/  @P3 SHF.R.U32.HI R27, RZ, 0x10, R21 ;  /* 0x00000010ff1b3819 */ /* 0x000fe20000011615 */
[----:B------:R-:W-:Y:S01]  /*51a0*/  UMOV UR18, 0x0 ;  /* 0x0000000000127882 */ /* 0x000fe20000000000 */
[----:B------:R-:W-:Y:S01]  /*51b0*/  UMOV UR19, 0x10000000 ;  /* 0x1000000000137882 */ /* 0x000fe20000000000 */
[----:B------:R-:W-:Y:S01]  /*51c0*/  UMOV UR11, UR43 ;  /* 0x0000002b000b7c82 */ /* 0x000fe20008000000 */
[----:B------:R-:W-:Y:S02]  /*51d0*/  VIADD R29, R29, 0x1 ;  /* 0x000000011d1d7836 */ /* 0x000fe40000000000 */
[----:B------:R-:W-:Y:S01]  /*51e0*/  IMAD.U32 R9, RZ, RZ, UR8 ;  /* 0x00000008ff097e24 */ /* 0x000fe2000f8e00ff */
[----:B------:R-:W-:Y:S01]  /*51f0*/  @!UP1 UIADD3 UR8, UPT, UPT, UR7, 0x4200, URZ ;  /* 0x0000420007089890 */ /* 0x000fe2000fffe0ff */
[----:B------:R-:W-:Y:S01]  /*5200*/  IMAD.U32 R8, RZ, RZ, UR9 ;  /* 0x00000009ff087e24 */ /* 0x000fe2000f8e00ff */
[----:B------:R-:W-:Y:S01]  /*5210*/  VOTEU.ALL UP1, P4 ;  /* 0x0000000000ff7886 */ /* 0x000fe20002020000 */
[----:B------:R-:W-:Y:S01]  /*5220*/  UMOV UR9, UR25 ;  /* 0x0000001900097c82 */ /* 0x000fe20008000000 */
[----:B------:R-:W-:Y:S02]  /*5230*/  @!P4 R2UR UR21, R9 ;  /* 0x000000000915c2ca */ /* 0x000fe400000e0000 */
[----:B------:R-:W-:Y:S02]  /*5240*/  @!P4 R2UR UR20, R8 ;  /* 0x000000000814c2ca */ /* 0x000fe400000e0000 */
[----:B------:R-:W3:Y:S11]  /*5250*/  LDC.64 R8, c[0x0][0xb10] ;  /* 0x0002c400ff087b82 */ /* 0x000ef60000000a00 */
[----:B------:R1:W-:Y:S01]  /*5260*/  @!UP1 UTMALDG.3D [UR8], [UR20], desc[UR18] ;  /* 0x00001208140095b4 */ /* 0x0003e20008011000 */
[----:B------:R5:W-:Y:S01]  /*5270*/  @!P4 SYNCS.ARRIVE.TRANS64.RED.A0TR RZ, [UR7+0x40], R0 ;  /* 0x00004000ffffc9a7 */ /* 0x000be20008300407 */
[C---:B---3--:R-:W-:Y:S01]  /*5280*/  @!P1 IMAD.HI.U32 R8, R11.reuse, R8, RZ ;  /* 0x000000080b089227 */ /* 0x048fe200078e00ff */
[----:B--2---:R-:W-:Y:S02]  /*5290*/  @!P1 ISETP.NE.AND P0, PT, R12, 0x1, PT ;  /* 0x000000010c00980c */ /* 0x004fe40003f05270 */
[----:B-1----:R-:W-:Y:S01]  /*52a0*/  @!P1 ISETP.NE.AND P2, PT, R2, 0x1, PT ;  /* 0x000000010200980c */ /* 0x002fe20003f45270 */
[----:B------:R-:W-:Y:S01]  /*52b0*/  SYNCS.ARRIVE.TRANS64.RED.A1T0 RZ, [UR14], RZ ;  /* 0x000000ffffff79a7 */ /* 0x000fe2000810040e */
[C---:B------:R-:W-:Y:S01]  /*52c0*/  @!P1 IMAD.HI.U32 R13, R10.reuse, R13, RZ ;  /* 0x0000000d0a0d9227 */ /* 0x040fe200078e00ff */
[----:B------:R-:W-:Y:S04]  /*52d0*/  @!P1 SHF.R.U32.HI R8, RZ, R9, R8 ;  /* 0x00000009ff089219 */ /* 0x000fe80000011608 */
[----:B------:R-:W-:Y:S01]  /*52e0*/  @!P1 SEL R8, R11, R8, !P2 ;  /* 0x000000080b089207 */ /* 0x000fe20005000000 */
[----:B------:R-:W1:Y:S01]  /*52f0*/  SYNCS.PHASECHK.TRANS64.TRYWAIT P5, [UR7+0x68], R14 ;  /* 0x0000680eff0075a7 */ /* 0x000e6200080a1107 */
[----:B-----5:R-:W2:Y:S02]  /*5300*/  @!P1 LDC R0, c[0x0][0xb20] ;  /* 0x0002c800ff009b82 */ /* 0x020ea40000000800 */
[----:B--2---:R-:W-:Y:S04]  /*5310*/  @!P1 SHF.R.U32.HI R0, RZ, R0, R13 ;  /* 0x00000000ff009219 */ /* 0x004fe8000001160d */
[----:B------:R-:W-:Y:S05]  /*5320*/  @!P1 SEL R9, R10, R0, !P0 ;  /* 0x000000000a099207 */ /* 0x000fea0004000000 */
[----:B------:R-:W-:Y:S02]  /*5330*/  @!P1 IMAD.IADD R0, R9, 0x1, -R8 ;  /* 0x0000000109009824 */ /* 0x000fe400078e0a08 */
[----:B------:R-:W-:Y:S02]  /*5340*/  @!P1 IMAD.IADD R8, R8, 0x1, -R9 ;  /* 0x0000000108089824 */ /* 0x000fe400078e0a09 */
[----:B------:R-:W-:Y:S02]  /*5350*/  @!P1 IMAD R11, R0, R2, R11 ;  /* 0x00000002000b9224 */ /* 0x000fe400078e020b */
[----:B------:R-:W-:Y:S01]  /*5360*/  @!P1 IMAD R10, R8, R12, R10 ;  /* 0x0000000c080a9224 */ /* 0x000fe200078e020a */
[----:B-1----:R-:W-:Y:S06]  /*5370*/  @!P5 BRA `(.L_x_84) ;  /* 0x000000580084d947 */ /* 0x002fec0003800000 */
.L_x_212:
[----:B------:R-:W-:Y:S01]  /*5380*/  @!P4 IADD3 R2, P0, PT, R30, 0x580, RZ ;  /* 0x000005801e02c810 */ /* 0x000fe20007f1e0ff */
[----:B------:R-:W-:Y:S01]  /*5390*/  VOTEU.ALL UP1, P4 ;  /* 0x0000000000ff7886 */ /* 0x000fe20002020000 */
[----:B------:R-:W-:Y:S01]  /*53a0*/  R2UR UR12, R65 ;  /* 0x00000000410c72ca */ /* 0x000fe200000e0000 */
[----:B------:R-:W-:Y:S01]  /*53b0*/  UMOV UR18, 0x0 ;  /* 0x0000000000127882 */ /* 0x000fe20000000000 */
[----:B------:R-:W-:Y:S01]  /*53c0*/  @!P4 R2UR UR9, R2 ;  /* 0x000000000209c2ca */ /* 0x000fe200000e0000 */
[----:B-1----:R-:W-:Y:S01]  /*53d0*/  @!P4 IMAD.X R0, RZ, RZ, R31, P0 ;  /* 0x000000ffff00c224 */ /* 0x002fe200000e061f */
[----:B------:R-:W-:Y:S01]  /*53e0*/  @!UP1 UIADD3 UR10, UPT, UPT, UR42, 0x70, URZ ;  /* 0x000000702a0a9890 */ /* 0x000fe2000fffe0ff */
[----:B------:R-:W-:Y:S01]  /*53f0*/  ISETP.NE.AND P0, PT, R29, 0x2, PT ;  /* 0x000000021d00780c */ /* 0x000fe20003f05270 */
[----:B------:R-:W-:Y:S01]  /*5400*/  UMOV UR19, 0x10000000 ;  /* 0x1000000000137882 */ /* 0x000fe20000000000 */
[----:B------:R-:W-:Y:S01]  /*5410*/  UMOV UR11, UR43 ;  /* 0x0000002b000b7c82 */ /* 0x000fe20008000000 */
[----:B------:R-:W-:Y:S01]  /*5420*/  @!P4 R2UR UR8, R0 ;  /* 0x000000000008c2ca */ /* 0x000fe200000e0000 */
[----:B------:R-:W-:Y:S01]  /*5430*/  IMAD.IADD R14, R10, 0x1, R62 ;  /* 0x000000010a0e7824 */ /* 0x000fe200078e023e */
[----:B------:R-:W-:Y:S01]  /*5440*/  SEL R0, RZ, 0x1, P0 ;  /* 0x00000001ff007807 */ /* 0x000fe20000000000 */
[----:B------:R-:W-:Y:S01]  /*5450*/  IMAD.IADD R15, R11, 0x1, R63 ;  /* 0x000000010b0f7824 */ /* 0x000fe200078e023f */
[----:B------:R-:W-:Y:S02]  /*5460*/  SEL R29, R29, RZ, P0 ;  /* 0x000000ff1d1d7207 */ /* 0x000fe40000000000 */
[----:B------:R-:W-:Y:S01]  /*5470*/  LOP3.LUT R28, R28, R0, RZ, 0x3c, !PT ;  /* 0x000000001c1c7212 */ /* 0x000fe200078e3cff */
[----:B------:R-:W-:Y:S01]  /*5480*/  IMAD.U32 R8, RZ, RZ, UR9 ;  /* 0x00000009ff087e24 */ /* 0x000fe2000f8e00ff */
[----:B------:R-:W-:Y:S04]  /*5490*/  UMOV UR9, UR17 ;  /* 0x0000001100097c82 */ /* 0x000fe80008000000 */
[----:B------:R-:W-:Y:S01]  /*54a0*/  @!P4 R2UR UR14, R8 ;  /* 0x00000000080ec2ca */ /* 0x000fe200000e0000 */
[----:B------:R-:W-:Y:S01]  /*54b0*/  IMAD.U32 R9, RZ, RZ, UR8 ;  /* 0x00000008ff097e24 */ /* 0x000fe2000f8e00ff */
[----:B------:R-:W-:Y:S01]  /*54c0*/  @!UP1 UIADD3 UR8, UPT, UPT, UR7, 0x6200, URZ ;  /* 0x0000620007089890 */ /* 0x000fe2000fffe0ff */
[----:B------:R-:W-:Y:S03]  /*54d0*/  VOTEU.ALL UP1, P4 ;  /* 0x0000000000ff7886 */ /* 0x000fe60002020000 */
[----:B------:R-:W-:Y:S11]  /*54e0*/  @!P4 R2UR UR15, R9 ;  /* 0x00000000090fc2ca */ /* 0x000ff600000e0000 */
[----:B------:R-:W-:Y:S02]  /*54f0*/  @!UPT UIADD3 URZ, UPT, UPT, URZ, URZ, URZ ;  /* 0x000000fffffff290 */ /* 0x000fe4000fffe0ff */
[----:B------:R1:W-:Y:S01]  /*5500*/  @!UP1 UTMALDG.3D [UR8], [UR14], desc[UR18] ;  /* 0x000012080e0095b4 */ /* 0x0003e20008011000 */
[----:B------:R2:W-:Y:S01]  /*5510*/  @!P4 SYNCS.ARRIVE.TRANS64.RED.A0TR RZ, [UR7+0x48], R25 ;  /* 0x00004819ffffc9a7 */ /* 0x0005e20008300407 */
[----:B------:R-:W-:Y:S01]  /*5520*/  UPLOP3.LUT UP1, UPT, UPT, UPT, UPT, 0x80, 0x8 ;  /* 0x000000000008789c */ /* 0x000fe20003f2f070 */
[----:B------:R-:W-:Y:S01]  /*5530*/  SYNCS.ARRIVE.TRANS64.RED.A1T0 RZ, [UR13], RZ ;  /* 0x000000ffffff79a7 */ /* 0x000fe2000810040d */
[----:B-1----:R-:W-:Y:S11]  /*5540*/  @P3 R2UR UR8, R27 ;  /* 0x000000001b0832ca */ /* 0x002ff600000e0000 */
[----:B------:R-:W-:Y:S02]  /*5550*/  @!UPT UIADD3 URZ, UPT, UPT, URZ, URZ, URZ ;  /* 0x000000fffffff290 */ /* 0x000fe4000fffe0ff */
[----:B------:R-:W-:Y:S01]  /*5560*/  IMAD.U32 R65, RZ, RZ, UR8 ;  /* 0x00000008ff417e24 */ /* 0x000fe2000f8e00ff */
[----:B------:R-:W-:Y:S06]  /*5570*/  @P3 BRA `(.L_x_85) ;  /* 0xffffffec001c3947 */ /* 0x000fec000383ffff */
[----:B------:R-:W1:Y:S02]  /*5580*/  SYNCS.PHASECHK.TRANS64.TRYWAIT P0, [UR7+0x50], R32 ;  /* 0x00005020ff0075a7 */ /* 0x000e640008001107 */
[----:B-1----:R-:W-:Y:S05]  /*5590*/  @!P0 BRA `(.L_x_86) ;  /* 0x0000005800148947 */ /* 0x002fea0003800000 */
.L_x_214:
[----:B------:R-:W3:Y:S02]  /*55a0*/  SYNCS.PHASECHK.TRANS64.TRYWAIT P0, [UR7+0x58], R32 ;  /* 0x00005820ff0075a7 */ /* 0x000ee40008001107 */
[----:B---3--:R-:W-:Y:S05]  /*55b0*/  @!P0 BRA `(.L_x_87) ;  /* 0x0000005800248947 */ /* 0x008fea0003800000 */
.L_x_216:
[----:B------:R-:W3:Y:S01]  /*55c0*/  SYNCS.PHASECHK.TRANS64.TRYWAIT P0, [UR7+0x60], R32 ;  /* 0x00006020ff0075a7 */ /* 0x000ee20008001107 */
[----:B-1----:R-:W-:Y:S01]  /*55d0*/  HFMA2 R0, -RZ, RZ, 0, 5.9604644775390625e-08 ;  /* 0x00000001ff007431 */ /* 0x002fe200000001ff */
[----:B---3--:R-:W-:Y:S06]  /*55e0*/  @!P0 BRA `(.L_x_88) ;  /* 0x0000005800308947 */ /* 0x008fec0003800000 */
.L_x_218:
[----:B-1----:R-:W-:Y:S02]  /*55f0*/  MOV R2, UR7 ;  /* 0x0000000700027c02 */ /* 0x002fe40008000f00 */
[----:B------:R-:W-:-:S07]  /*5600*/  SHF.L.U32 R0, R0, 0x1f, RZ ;  /* 0x0000001f00007819 */ /* 0x000fce00000006ff */
.L_x_89:
[----:B-1----:R1:W3:Y:S02]  /*5610*/  SYNCS.PHASECHK.TRANS64.TRYWAIT P0, [R2+URZ+0x68], R0 ;  /* 0x00006800020075a7 */ /* 0x0022e400080011ff */
[----:B---3--:R-:W-:Y:S05]  /*5620*/  @!P0 NANOSLEEP.SYNCS 0x989680 ;  /* 0x009896800000895d */ /* 0x008fea0003900000 */
[----:B------:R-:W3:Y:S02]  /*5630*/  @!P0 SYNCS.PHASECHK.TRANS64 P0, [R2+URZ+0x68], R0 ;  /* 0x00006800020085a7 */ /* 0x000ee400080010ff */
[----:B---3--:R-:W-:Y:S05]  /*5640*/  @P0 EXIT ;  /* 0x000000000000094d */ /* 0x008fea0003800000 */
[----:B------:R-:W-:Y:S05]  /*5650*/  BRA `(.L_x_89) ;  /* 0xfffffffc00ec7947 */ /* 0x000fea000383ffff */
.L_x_70:
[----:B------:R-:W-:-:S06]  /*5660*/  UISETP.GE.AND UP1, UPT, UR8, 0x4, UPT ;  /* 0x000000040800788c */ /* 0x000fcc000bf26270 */
[----:B------:R-:W-:-:S13]  /*5670*/  PLOP3.LUT P0, PT, PT, PT, UP1, 0x80, 0x8 ;  /* 0x000000000008781c */ /* 0x000fda0003f0f018 */
[----:B------:R-:W-:Y:S05]  /*5680*/  @!P0 EXIT ;  /* 0x000000000000894d */ /* 0x000fea0003800000 */
[----:B------:R-:W-:Y:S01]  /*5690*/  BAR.SYNC.DEFER_BLOCKING 0x6, 0xa0 ;  /* 0x0182800000007b1d */ /* 0x000fe20000010000 */
[C---:B------:R-:W-:Y:S01]  /*56a0*/  IMAD.SHL.U32 R2, R77.reuse, 0x10, RZ ;  /* 0x000000104d027824 */ /* 0x040fe200078e00ff */
[C---:B------:R-:W-:Y:S01]  /*56b0*/  LOP3.LUT R78, R77.reuse, 0x60, RZ, 0xc0, !PT ;  /* 0x000000604d4e7812 */ /* 0x040fe200078ec0ff */
[C---:B------:R-:W-:Y:S01]  /*56c0*/  IMAD.SHL.U32 R76, R77.reuse, 0x2, RZ ;  /* 0x000000024d4c7824 */ /* 0x040fe200078e00ff */
[C---:B------:R-:W-:Y:S01]  /*56d0*/  LOP3.LUT R75, R77.reuse, 0x2, RZ, 0xc0, !PT ;  /* 0x000000024d4b7812 */ /* 0x040fe200078ec0ff */
[----:B------:R-:W-:Y:S01]  /*56e0*/  IMAD.U32 R32, R77, 0x10000, RZ ;  /* 0x000100004d207824 */ /* 0x000fe200078e00ff */
[----:B------:R-:W-:Y:S02]  /*56f0*/  UMOV UR36, 0x400 ;  /* 0x0000040000247882 */ /* 0x000fe40000000000 */
[----:B------:R-:W1:Y:S01]  /*5700*/  LDC R68, c[0x0][0x370] ;  /* 0x0000dc00ff447b82 */ /* 0x000e620000000800 */
[----:B------:R-:W-:Y:S01]  /*5710*/  ULEA UR36, UR37, UR36, 0x18 ;  /* 0x0000002425247291 */ /* 0x000fe2000f8ec0ff */
[----:B------:R-:W-:Y:S01]  /*5720*/  LOP3.LUT R3, R2, 0x60, RZ, 0xc0, !PT ;  /* 0x0000006002037812 */ /* 0x000fe200078ec0ff */
[----:B------:R-:W-:Y:S01]  /*5730*/  IMAD.MOV.U32 R31, RZ, RZ, RZ ;  /* 0x000000ffff1f7224 */ /* 0x000fe200078e00ff */
[----:B------:R-:W-:Y:S01]  /*5740*/  LOP3.LUT R32, R32, 0x600000, RZ, 0xc0, !PT ;  /* 0x0060000020207812 */ /* 0x000fe200078ec0ff */
[----:B------:R-:W-:Y:S01]  /*5750*/  UIADD3 UR4, UPT, UPT, UR36, 0x200, URZ ;  /* 0x0000020024047890 */ /* 0x000fe2000fffe0ff */
[----:B------:R-:W-:-:S02]  /*5760*/  LOP3.LUT R76, R3, 0xc, R76, 0xf8, !PT ;  /* 0x0000000c034c7812 */ /* 0x000fc400078ef84c */
[----:B------:R-:W-:Y:S01]  /*5770*/  CS2R R72, SRZ ;  /* 0x0000000000487805 */ /* 0x000fe2000001ff00 */
[----:B------:R-:W2:Y:S01]  /*5780*/  LDC R28, c[0x0][0xb0c] ;  /* 0x0002c300ff1c7b82 */ /* 0x000ea20000000800 */
[----:B------:R-:W-:Y:S01]  /*5790*/  LOP3.LUT R77, R77, 0x4, RZ, 0xc0, !PT ;  /* 0x000000044d4d7812 */ /* 0x000fe200078ec0ff */
[----:B------:R-:W4:Y:S01]  /*57a0*/  LDCU.64 UR50, c[0x0][0x348] ;  /* 0x00006900ff3277ac */ /* 0x000f220008000a00 */
[----:B------:R-:W-:Y:S02]  /*57b0*/  LOP3.LUT R76, R76, 0x790, R2, 0xf8, !PT ;  /* 0x000007904c4c7812 */ /* 0x000fe400078ef802 */
[----:B------:R-:W-:Y:S01]  /*57c0*/  MOV R70, UR4 ;  /* 0x0000000400467c02 */ /* 0x000fe20008000f00 */
[----:B------:R-:W1:Y:S01]  /*57d0*/  LDCU.64 UR38, c[0x0][0x888] ;  /* 0x00011100ff2677ac */ /* 0x000e620008000a00 */
[----:B------:R-:W-:Y:S01]  /*57e0*/  MOV R81, RZ ;  /* 0x000000ff00517202 */ /* 0x000fe20000000f00 */
[----:B------:R-:W1:Y:S01]  /*57f0*/  LDC R66, c[0x0][0xb20] ;  /* 0x0002c800ff427b82 */ /* 0x000e620000000800 */
[----:B------:R-:W3:Y:S01]  /*5800*/  LDS R0, [UR36+0x130] ;  /* 0x00013024ff007984 */ /* 0x000ee20008000800 */
[----:B------:R-:W-:Y:S01]  /*5810*/  IMAD R76, R76, 0x4, R70 ;  /* 0x000000044c4c7824 */ /* 0x000fe200078e0246 */
[----:B------:R-:W1:Y:S03]  /*5820*/  LDCU.64 UR44, c[0x0][0x890] ;  /* 0x00011200ff2c77ac */ /* 0x000e660008000a00 */
[--C-:B------:R-:W-:Y:S01]  /*5830*/  IMAD R75, R75, -0x10, R76.reuse ;  /* 0xfffffff04b4b7824 */ /* 0x100fe200078e024c */
[----:B------:R-:W-:Y:S01]  /*5840*/  UMOV UR48, URZ ;  /* 0x000000ff00307c82 */ /* 0x000fe20008000000 */
[----:B------:R-:W1:Y:S01]  /*5850*/  LDC R27, c[0x0][0xb30] ;  /* 0x0002cc00ff1b7b82 */ /* 0x000e620000000800 */
[----:B------:R-:W-:Y:S01]  /*5860*/  IMAD R74, R77, -0x10, R76 ;  /* 0xfffffff04d4a7824 */ /* 0x000fe200078e024c */
[----:B------:R-:W-:-:S06]  /*5870*/  UMOV UR52, URZ ;  /* 0x000000ff00347c82 */ /* 0x000fcc0008000000 */
[----:B------:R-:W1:Y:S08]  /*5880*/  LDC.64 R60, c[0x0][0xb10] ;  /* 0x0002c400ff3c7b82 */ /* 0x000e700000000a00 */
[----:B------:R-:W1:Y:S08]  /*5890*/  LDC.64 R24, c[0x0][0xb18] ;  /* 0x0002c600ff187b82 */ /* 0x000e700000000a00 */
[----:B------:R-:W1:Y:S08]  /*58a0*/  LDC.64 R22, c[0x0][0xb28] ;  /* 0x0002ca00ff167b82 */ /* 0x000e700000000a00 */
[----:B------:R-:W1:Y:S01]  /*58b0*/  LDC.64 R58, c[0x0][0x8b0] ;  /* 0x00022c00ff3a7b82 */ /* 0x000e620000000a00 */
[----:B---3--:R-:W-:-:S07]  /*58c0*/  IMAD.IADD R32, R0, 0x1, R32 ;  /* 0x0000000100207824 */ /* 0x008fce00078e0220 */
[----:B------:R-:W3:Y:S08]  /*58d0*/  LDC.64 R56, c[0x0][0x8a8] ;  /* 0x00022a00ff387b82 */ /* 0x000ef00000000a00 */
[----:B--2-4-:R-:W1:Y:S02]  /*58e0*/  LDC R67, c[0x0][0x374] ;  /* 0x0000dd00ff437b82 */ /* 0x014e640000000800 */
.L_x_165:
[C---:B------:R-:W-:Y:S02]  /*58f0*/  LEA R0, R81.reuse, UR36, 0x3 ;  /* 0x0000002451007c11 */ /* 0x040fe4000f8e18ff */
[----:B------:R-:W-:Y:S02]  /*5900*/  SHF.L.U32 R2, R72, 0x1f, RZ ;  /* 0x0000001f48027819 */ /* 0x000fe400000006ff */
[----:B------:R-:W-:Y:S02]  /*5910*/  LEA R16, R81, UR36, 0x4 ;  /* 0x0000002451107c11 */ /* 0x000fe4000f8e20ff */
[----:B------:R-:W2:Y:S02]  /*5920*/  SYNCS.PHASECHK.TRANS64.TRYWAIT P0, [R0+URZ+0x80], R2 ;  /* 0x00008002000075a7 */ /* 0x000ea400080011ff */
[----:B--23--:R-:W-:Y:S05]  /*5930*/  @!P0 BRA `(.L_x_90) ;  /* 0x0000005400748947 */ /* 0x00cfea0003800000 */
.L_x_219:
[----:B------:R-:W4:Y:S01]  /*5940*/  LDC.64 R10, c[0x0][0xb10] ;  /* 0x0002c400ff0a7b82 */ /* 0x000f220000000a00 */
[----:B------:R-:W3:Y:S01]  /*5950*/  LDS.128 R16, [R16+0x110] ;  /* 0x0001100010107984 */ /* 0x000ee20000000c00 */
[----:B-1----:R-:W-:Y:S01]  /*5960*/  ISETP.NE.AND P1, PT, R27, 0x1, PT ;  /* 0x000000011b00780c */ /* 0x002fe20003f25270 */
[----:B--2---:R-:W-:Y:S01]  /*5970*/  VIADD R0, R0, 0x90 ;  /* 0x0000009000007836 */ /* 0x004fe20000000000 */
[----:B------:R-:W-:Y:S04]  /*5980*/  ISETP.GE.AND P0, PT, R26, 0x1, PT ;  /* 0x000000011a00780c */ /* 0x000fe80003f06270 */
[----:B------:R-:W1:Y:S01]  /*5990*/  LDC.64 R8, c[0x0][0xb18] ;  /* 0x0002c600ff087b82 */ /* 0x000e620000000a00 */
[----:B------:R-:W-:Y:S01]  /*59a0*/  PRMT R0, RZ, 0x654, R0 ;  /* 0x00000654ff007816 */ /* 0x000fe20000000000 */
[----:B------:R-:W-:Y:S01]  /*59b0*/  @!PT LDS RZ, [RZ] ;  /* 0x00000000fffff984 */ /* 0x000fe20000000800 */
[----:B------:R-:W-:Y:S01]  /*59c0*/  @!PT LDS RZ, [RZ] ;  /* 0x00000000fffff984 */ /* 0x000fe20000000800 */
[----:B------:R-:W-:Y:S01]  /*59d0*/  @!PT LDS RZ, [RZ] ;  /* 0x00000000fffff984 */ /* 0x000fe20000000800 */
[----:B------:R-:W-:Y:S01]  /*59e0*/  @!PT LDS RZ, [RZ] ;  /* 0x00000000fffff984 */ /* 0x000fe20000000800 */
[----:B------:R2:W-:Y:S06]  /*59f0*/  MEMBAR.ALL.CTA ;  /* 0x0000000000007992 */ /* 0x0005ec0000008000 */
[----:B--2---:R-:W2:Y:S01]  /*5a00*/  FENCE.VIEW.ASYNC.S ;  /* 0x00000000000073c6 */ /* 0x004ea20000000000 */
[----:B------:R-:W1:Y:S08]  /*5a10*/  @!P1 LDC R12, c[0x0][0xb20] ;  /* 0x0002c800ff0c9b82 */ /* 0x000e700000000800 */
[----:B------:R-:W1:Y:S01]  /*5a20*/  @!P1 LDC R7, c[0x0][0xb0c] ;  /* 0x0002c300ff079b82 */ /* 0x000e620000000800 */
[----:B--2---:R2:W-:Y:S01]  /*5a30*/  SYNCS.ARRIVE.TRANS64.RED.A1T0 RZ, [R0+URZ], RZ ;  /* 0x000000ff00ff79a7 */ /* 0x0045e200081004ff */
[----:B---3--:R-:W-:Y:S04]  /*5a40*/  LOP3.LUT P4, RZ, R18, 0x1, RZ, 0xc0, !PT ;  /* 0x0000000112ff7812 */ /* 0x008fe8000788c0ff */
[----:B------:R-:W-:Y:S09]  /*5a50*/  P2R R79, PR, RZ, 0x10 ;  /* 0x00000010ff4f7803 */ /* 0x000ff20000000000 */
[----:B------:R-:W-:Y:S02]  /*5a60*/  @P4 MOV R30, R16 ;  /* 0x00000010001e4202 */ /* 0x000fe40000000f00 */
[----:B------:R-:W-:Y:S01]  /*5a70*/  @P4 LOP3.LUT R29, R17, 0xffff, RZ, 0xc0, !PT ;  /* 0x0000ffff111d4812 */ /* 0x000fe200078ec0ff */
[----:B--2-4-:R-:W-:Y:S06]  /*5a80*/  @!P0 BRA `(.L_x_91) ;  /* 0x0000000000a48947 */ /* 0x014fec0003800000 */
[-C--:B------:R-:W-:Y:S01]  /*5a90*/  IMAD.HI.U32 R0, R67, R25.reuse, RZ ;  /* 0x0000001943007227 */ /* 0x080fe200078e00ff */
[----:B------:R-:W-:Y:S02]  /*5aa0*/  ISETP.NE.AND P0, PT, R24, 0x1, PT ;  /* 0x000000011800780c */ /* 0x000fe40003f05270 */
[----:B------:R-:W-:Y:S01]  /*5ab0*/  ISETP.NE.AND P2, PT, R26, 0x1, PT ;  /* 0x000000011a00780c */ /* 0x000fe20003f45270 */
[----:B------:R-:W-:Y:S01]  /*5ac0*/  IMAD.HI.U32 R4, R68, R60, RZ ;  /* 0x0000003c44047227 */ /* 0x000fe200078e00ff */
[----:B------:R-:W-:Y:S02]  /*5ad0*/  SHF.R.U32.HI R0, RZ, R66, R0 ;  /* 0x00000042ff007219 */ /* 0x000fe40000011600 */
[----:B------:R-:W-:Y:S01]  /*5ae0*/  ISETP.NE.AND P3, PT, R28, 0x1, PT ;  /* 0x000000011c00780c */ /* 0x000fe20003f65270 */
[----:B------:R-:W-:Y:S01]  /*5af0*/  IMAD.HI.U32 R6, R29, R25, RZ ;  /* 0x000000191d067227 */ /* 0x000fe200078e00ff */
[-C--:B------:R-:W-:Y:S02]  /*5b00*/  SHF.R.U32.HI R4, RZ, R61.reuse, R4 ;  /* 0x0000003dff047219 */ /* 0x080fe40000011604 */
        /* <DEDUP_REMOVED lines=14> */
[C---:B------:R-:W-:Y:S03]  /*5bf0*/  IMAD.HI.U32 R0, R3.reuse, R22, RZ ;  /* 0x0000001603007227 */ /* 0x040fe600078e00ff */
[C---:B------:R-:W-:Y:S02]  /*5c00*/  ISETP.GE.OR P0, PT, R2.reuse, R5, P0 ;  /* 0x000000050200720c */ /* 0x040fe40000706670 */
[----:B------:R-:W-:Y:S04]  /*5c10*/  SHF.R.U32.HI R0, RZ, R23, R0 ;  /* 0x00000017ff007219 */ /* 0x000fe80000011600 */
[C---:B------:R-:W-:Y:S05]  /*5c20*/  SEL R6, R3.reuse, R0, !P2 ;  /* 0x0000000003067207 */ /* 0x040fea0005000000 */
        /* <DEDUP_REMOVED lines=14> */
[----:B------:R-:W-:Y:S07]  /*5d10*/  IMAD R29, R3, R24, R29 ;  /* 0x00000018031d7224 */ /* 0x000fee00078e021d */
.L_x_91:
[----:B-1----:R-:W-:Y:S01]  /*5d20*/  @!P1 ISETP.NE.AND P0, PT, R8, 0x1, PT ;  /* 0x000000010800980c */ /* 0x002fe20003f05270 */
[----:B------:R-:W-:Y:S01]  /*5d30*/  @!P1 IMAD.HI.U32 R2, R29, R9, RZ ;  /* 0x000000091d029227 */ /* 0x000fe200078e00ff */
[----:B------:R-:W-:Y:S01]  /*5d40*/  R2UR UR42, R15 ;  /* 0x000000000f2a72ca */ /* 0x000fe200000e0000 */
[----:B------:R-:W-:Y:S01]  /*5d50*/  BSSY.RECONVERGENT B6, `(.L_x_92) ;  /* 0x0000031000067945 */ /* 0x000fe20003800200 */
[----:B------:R-:W-:Y:S01]  /*5d60*/  R2UR UR41, R14 ;  /* 0x000000000e2972ca */ /* 0x000fe200000e0000 */
[----:B------:R-:W-:Y:S01]  /*5d70*/  @!P1 IMAD.HI.U32 R0, R30, R10, RZ ;  /* 0x0000000a1e009227 */ /* 0x000fe200078e00ff */
[----:B------:R-:W-:Y:S02]  /*5d80*/  @!P1 SHF.R.U32.HI R2, RZ, R12, R2 ;  /* 0x0000000cff029219 */ /* 0x000fe40000011602 */
[----:B------:R-:W-:Y:S01]  /*5d90*/  @!P1 ISETP.NE.AND P2, PT, R7, 0x1, PT ;  /* 0x000000010700980c */ /* 0x000fe20003f45270 */
[----:B------:R-:W-:Y:S01]  /*5da0*/  VIADD R81, R81, 0x1 ;  /* 0x0000000151517836 */ /* 0x000fe20000000000 */
[----:B------:R-:W-:Y:S02]  /*5db0*/  @!P1 SEL R2, R29, R2, !P0 ;  /* 0x000000021d029207 */ /* 0x000fe40004000000 */
[----:B------:R-:W-:Y:S02]  /*5dc0*/  @!P1 SHF.R.U32.HI R0, RZ, R11, R0 ;  /* 0x0000000bff009219 */ /* 0x000fe40000011600 */
[----:B------:R-:W-:Y:S01]  /*5dd0*/  LOP3.LUT P0, RZ, R70, 0x1b0, RZ, 0xc0, !PT ;  /* 0x000001b046ff7812 */ /* 0x000fe2000780c0ff */
[----:B------:R-:W-:Y:S01]  /*5de0*/  USHF.L.U32 UR42, UR42, 0x7, URZ ;  /* 0x000000072a2a7899 */ /* 0x000fe200080006ff */
[----:B------:R-:W-:Y:S01]  /*5df0*/  @!P1 SEL R3, R30, R0, !P2 ;  /* 0x000000001e039207 */ /* 0x000fe20005000000 */
[----:B------:R-:W-:Y:S01]  /*5e00*/  USHF.L.U32 UR41, UR41, 0x7, URZ ;  /* 0x0000000729297899 */ /* 0x000fe200080006ff */
[----:B------:R-:W-:Y:S03]  /*5e10*/  @P4 SHF.R.U32.HI R71, RZ, 0x10, R17 ;  /* 0x00000010ff474819 */ /* 0x000fe60000011611 */
[----:B------:R-:W-:Y:S02]  /*5e20*/  @!P1 IMAD.IADD R0, R2, 0x1, -R3 ;  /* 0x0000000102009824 */ /* 0x000fe400078e0a03 */
[----:B------:R-:W-:Y:S02]  /*5e30*/  @!P1 IMAD.IADD R2, R3, 0x1, -R2 ;  /* 0x0000000103029824 */ /* 0x000fe400078e0a02 */
[----:B------:R-:W-:Y:S02]  /*5e40*/  @!P1 IMAD R30, R0, R7, R30 ;  /* 0x00000007001e9224 */ /* 0x000fe400078e021e */
[----:B------:R-:W-:Y:S01]  /*5e50*/  @!P1 IMAD R29, R2, R8, R29 ;  /* 0x00000008021d9224 */ /* 0x000fe200078e021d */
[----:B------:R-:W-:Y:S06]  /*5e60*/  @!P0 BRA `(.L_x_93) ;  /* 0x00000000007c8947 */ /* 0x000fec0003800000 */
[----:B------:R-:W1:Y:S01]  /*5e70*/  LDCU.64 UR8, c[0x4][0x80] ;  /* 0x01001000ff0877ac */ /* 0x000e620008000a00 */
[----:B------:R-:W-:Y:S01]  /*5e80*/  MOV R2, 0x0 ;  /* 0x0000000000027802 */ /* 0x000fe20000000f00 */
[----:B------:R-:W-:Y:S02]  /*5e90*/  HFMA2 R12, -RZ, RZ, 0, 5.9604644775390625e-08 ;  /* 0x00000001ff0c7431 */ /* 0x000fe400000001ff */
[----:B------:R-:W-:Y:S01]  /*5ea0*/  IMAD.MOV.U32 R8, RZ, RZ, 0x70 ;  /* 0x00000070ff087424 */ /* 0x000fe200078e00ff */
[----:B------:R2:W3:Y:S01]  /*5eb0*/  LDC.64 R14, c[0x4][R2] ;  /* 0x01000000020e7b82 */ /* 0x0004e20000000a00 */
[----:B------:R-:W4:Y:S01]  /*5ec0*/  LDCU.64 UR6, c[0x4][0x88] ;  /* 0x01001100ff0677ac */ /* 0x000f220008000a00 */
[----:B------:R-:W-:Y:S01]  /*5ed0*/  IMAD.MOV.U32 R13, RZ, RZ, RZ ;  /* 0x000000ffff0d7224 */ /* 0x000fe200078e00ff */
[----:B------:R-:W2:Y:S01]  /*5ee0*/  LDCU.64 UR4, c[0x4][0x8] ;  /* 0x01000100ff0477ac */ /* 0x000ea20008000a00 */
[----:B-1----:R-:W-:Y:S01]  /*5ef0*/  MOV R5, UR9 ;  /* 0x0000000900057c02 */ /* 0x002fe20008000f00 */
[----:B------:R-:W-:Y:S01]  /*5f00*/  IMAD.U32 R4, RZ, RZ, UR8 ;  /* 0x00000008ff047e24 */ /* 0x000fe2000f8e00ff */
[----:B----4-:R-:W-:Y:S01]  /*5f10*/  MOV R7, UR7 ;  /* 0x0000000700077c02 */ /* 0x010fe20008000f00 */
[----:B------:R-:W-:Y:S01]  /*5f20*/  IMAD.U32 R6, RZ, RZ, UR6 ;  /* 0x00000006ff067e24 */ /* 0x000fe2000f8e00ff */
[----:B--2---:R-:W-:Y:S01]  /*5f30*/  MOV R11, UR5 ;  /* 0x00000005000b7c02 */ /* 0x004fe20008000f00 */
[----:B------:R-:W-:Y:S02]  /*5f40*/  IMAD.U32 R10, RZ, RZ, UR4 ;  /* 0x00000004ff0a7e24 */ /* 0x000fe4000f8e00ff */
[----:B------:R-:W-:Y:S07]  /*5f50*/  LEPC R20, `(.L_x_94) ;  /* 0x000000001014794e */ /* 0x000fee0000000000 */
[----:B---3-5:R-:W-:Y:S05]  /*5f60*/  CALL.ABS.NOINC R14 ;  /* 0x000000000e007343 */ /* 0x028fea0003c00000 */
.L_x_94:
[----:B------:R-:W1:Y:S01]  /*5f70*/  LDCU.64 UR8, c[0x4][0x80] ;  /* 0x01001000ff0877ac */ /* 0x000e620008000a00 */
[----:B------:R-:W2:Y:S01]  /*5f80*/  LDC.64 R2, c[0x4][R2] ;  /* 0x0100000002027b82 */ /* 0x000ea20000000a00 */
[----:B------:R-:W-:Y:S02]  /*5f90*/  HFMA2 R12, -RZ, RZ, 0, 5.9604644775390625e-08 ;  /* 0x00000001ff0c7431 */ /* 0x000fe400000001ff */
[----:B------:R-:W-:Y:S02]  /*5fa0*/  IMAD.MOV.U32 R8, RZ, RZ, 0x70 ;  /* 0x00000070ff087424 */ /* 0x000fe400078e00ff */
[----:B------:R-:W-:Y:S01]  /*5fb0*/  IMAD.MOV.U32 R13, RZ, RZ, RZ ;  /* 0x000000ffff0d7224 */ /* 0x000fe200078e00ff */
[----:B------:R-:W3:Y:S01]  /*5fc0*/  LDCU.64 UR6, c[0x4][0x88] ;  /* 0x01001100ff0677ac */ /* 0x000ee20008000a00 */
[----:B------:R-:W4:Y:S01]  /*5fd0*/  LDCU.64 UR4, c[0x4][0x8] ;  /* 0x01000100ff0477ac */ /* 0x000f220008000a00 */
[----:B-1----:R-:W-:Y:S02]  /*5fe0*/  MOV R4, UR8 ;  /* 0x0000000800047c02 */ /* 0x002fe40008000f00 */
[----:B------:R-:W-:Y:S02]  /*5ff0*/  MOV R5, UR9 ;  /* 0x0000000900057c02 */ /* 0x000fe40008000f00 */
[----:B---3--:R-:W-:Y:S01]  /*6000*/  MOV R7, UR7 ;  /* 0x0000000700077c02 */ /* 0x008fe20008000f00 */
[----:B------:R-:W-:Y:S01]  /*6010*/  IMAD.U32 R6, RZ, RZ, UR6 ;  /* 0x00000006ff067e24 */ /* 0x000fe2000f8e00ff */
[----:B----4-:R-:W-:Y:S01]  /*6020*/  MOV R11, UR5 ;  /* 0x00000005000b7c02 */ /* 0x010fe20008000f00 */
[----:B------:R-:W-:Y:S02]  /*6030*/  IMAD.U32 R10, RZ, RZ, UR4 ;  /* 0x00000004ff0a7e24 */ /* 0x000fe4000f8e00ff */
[----:B------:R-:W-:Y:S07]  /*6040*/  LEPC R20, `(.L_x_93) ;  /* 0x000000001014794e */ /* 0x000fee0000000000 */
[----:B--2---:R-:W-:Y:S05]  /*6050*/  CALL.ABS.NOINC R2 ;  /* 0x0000000002007343 */ /* 0x004fea0003c00000 */
.L_x_93:
[----:B------:R-:W-:Y:S05]  /*6060*/  BSYNC.RECONVERGENT B6 ;  /* 0x0000000000067941 */ /* 0x000fea0003800200 */
.L_x_92:
[----:B------:R-:W-:Y:S01]  /*6070*/  ISETP.NE.U32.AND P4, PT, R58, RZ, PT ;  /* 0x000000ff3a00720c */ /* 0x000fe20003f85070 */
[----:B------:R-:W-:Y:S01]  /*6080*/  UISETP.NE.AND UP2, UPT, UR49, URZ, UPT ;  /* 0x000000ff3100728c */ /* 0x000fe2000bf45270 */
[----:B------:R-:W-:Y:S01]  /*6090*/  ISETP.NE.U32.AND P2, PT, RZ, UR38, PT ;  /* 0x00000026ff007c0c */ /* 0x000fe2000bf45070 */
[----:B------:R-:W-:Y:S01]  /*60a0*/  UISETP.NE.U32.AND UP1, UPT, UR44, URZ, UPT ;  /* 0x000000ff2c00728c */ /* 0x000fe2000bf25070 */
[----:B------:R-:W-:Y:S01]  /*60b0*/  ISETP.NE.AND.EX P4, PT, R59, RZ, PT, P4 ;  /* 0x000000ff3b00720c */ /* 0x000fe20003f85340 */
[----:B------:R-:W-:Y:S01]  /*60c0*/  UPLOP3.LUT UP0, UPT, UPT, UPT, UPT, 0x40, 0x4 ;  /* 0x000000000004789c */ /* 0x000fe20003f0e870 */
[----:B------:R-:W-:Y:S01]  /*60d0*/  ISETP.NE.AND.EX P2, PT, RZ, UR39, PT, P2 ;  /* 0x00000027ff007c0c */ /* 0x000fe2000bf45320 */
[----:B------:R-:W-:Y:S01]  /*60e0*/  UISETP.NE.AND.EX UP1, UPT, UR45, URZ, UPT, UP1 ;  /* 0x000000ff2d00728c */ /* 0x000fe2000bf25310 */
[----:B------:R-:W-:Y:S04]  /*60f0*/  PLOP3.LUT P1, PT, PT, PT, UP2, 0x80, 0x8 ;  /* 0x000000000008781c */ /* 0x000fe80003f2f028 */
[----:B------:R-:W-:Y:S06]  /*6100*/  @UP2 UPLOP3.LUT UP0, UPT, UPT, UPT, UP1, 0x80, 0x8 ;  /* 0x000000000008289c */ /* 0x000fec0003f0f010 */
[----:B------:R-:W-:Y:S01]  /*6110*/  PLOP3.LUT P0, PT, PT, PT, UP0, 0x80, 0x8 ;  /* 0x000000000008781c */ /* 0x000fe20003f0f008 */
[----:B------:R-:W-:Y:S01]  /*6120*/  @!UPT UIADD3 URZ, UPT, UPT, URZ, URZ, URZ ;  /* 0x000000fffffff290 */ /* 0x000fe2000fffe0ff */
[----:B------:R-:W-:Y:S11]  /*6130*/  BRA.U !UP1, `(.L_x_95) ;  /* 0x00000001093c7547 */ /* 0x000ff6000b800000 */
[----:B------:R-:W-:Y:S01]  /*6140*/  UISETP.NE.U32.AND UP0, UPT, UR38, URZ, UPT ;  /* 0x000000ff2600728c */ /* 0x000fe2000bf05070 */
[----:B------:R-:W-:Y:S01]  /*6150*/  R2UR UR4, R65 ;  /* 0x00000000410472ca */ /* 0x000fe200000e0000 */
[----:B------:R-:W-:Y:S02]  /*6160*/  HFMA2 R64, -RZ, RZ, 0, 5.9604644775390625e-08 ;  /* 0x00000001ff407431 */ /* 0x000fe400000001ff */
[----:B------:R-:W-:Y:S01]  /*6170*/  IMAD.MOV.U32 R0, RZ, RZ, 0x1 ;  /* 0x00000001ff007424 */ /* 0x000fe200078e00ff */
[----:B------:R-:W-:Y:S06]  /*6180*/  UISETP.NE.AND.EX UP0, UPT, UR39, URZ, UPT, UP0 ;  /* 0x000000ff2700728c */ /* 0x000fec000bf05300 */
[----:B------:R-:W-:Y:S05]  /*6190*/  PLOP3.LUT P3, PT, PT, PT, UP0, 0x80, 0x8 ;  /* 0x000000000008781c */ /* 0x000fea0003f6f008 */
[----:B------:R-:W1:Y:S01]  /*61a0*/  @UP0 LDCU.64 UR6, c[0x0][0x888] ;  /* 0x00011100ff0607ac */ /* 0x000e620008000a00 */
[----:B------:R-:W-:Y:S07]  /*61b0*/  @UP0 UIMAD UR4, UR4, UR44, URZ ;  /* 0x0000002c040402a4 */ /* 0x000fee000f8e02ff */
[----:B------:R-:W-:Y:S01]  /*61c0*/  @!P3 PRMT R64, R0, 0x7610, R64 ;  /* 0x000076100040b816 */ /* 0x000fe20000000040 */
[----:B-1----:R-:W-:Y:S03]  /*61d0*/  @UP0 UIMAD.WIDE UR6, UR4, 0x4, UR6 ;  /* 0x00000004040608a5 */ /* 0x002fe6000f8e0206 */
[----:B------:R-:W1:Y:S03]  /*61e0*/  @!UP0 LDCU UR4, c[0x0][0x880] ;  /* 0x00011000ff0487ac */ /* 0x000e660008000800 */
[----:B------:R-:W-:Y:S02]  /*61f0*/  IMAD.U32 R2, RZ, RZ, UR6 ;  /* 0x00000006ff027e24 */ /* 0x000fe4000f8e00ff */
[----:B------:R-:W-:Y:S05]  /*6200*/  IMAD.U32 R3, RZ, RZ, UR7 ;  /* 0x00000007ff037e24 */ /* 0x000fea000f8e00ff */
[----:B-----5:R2:W5:Y:S02]  /*6210*/  @P3 LDG.E R35, desc[UR46][R2.64] ;  /* 0x0000002e02233981 */ /* 0x020564000c1e1900 */
[----:B-12---:R-:W-:Y:S02]  /*6220*/  @!P3 MOV R35, UR4 ;  /* 0x000000040023bc02 */ /* 0x006fe40008000f00 */
.L_x_95:
[----:B------:R-:W-:Y:S05]  /*6230*/  @!P4 BRA `(.L_x_96) ;  /* 0x000000000024c947 */ /* 0x000fea0003800000 */
[----:B------:R-:W-:Y:S02]  /*6240*/  ISETP.NE.U32.AND P3, PT, R56, RZ, PT ;  /* 0x000000ff3800720c */ /* 0x000fe40003f65070 */
[----:B------:R-:W-:Y:S02]  /*6250*/  R2UR UR4, R65 ;  /* 0x00000000410472ca */ /* 0x000fe400000e0000 */
[----:B------:R-:W-:Y:S11]  /*6260*/  ISETP.NE.AND.EX P3, PT, R57, RZ, PT, P3 ;  /* 0x000000ff3900720c */ /* 0x000ff60003f65330 */
[----:B------:R-:W-:Y:S02]  /*6270*/  @!UPT UIADD3 URZ, UPT, UPT, URZ, URZ, URZ ;  /* 0x000000fffffff290 */ /* 0x000fe4000fffe0ff */
[----:B------:R-:W1:Y:S01]  /*6280*/  @P3 LDC.64 R2, c[0x0][0x8a8] ;  /* 0x00022a00ff023b82 */ /* 0x000e620000000a00 */
[----:B------:R-:W-:Y:S04]  /*6290*/  @P3 IMAD R0, R58, UR4, RZ ;  /* 0x000000043a003c24 */ /* 0x000fe8000f8e02ff */
[----:B-1----:R-:W-:Y:S05]  /*62a0*/  @P3 IMAD.WIDE R2, R0, 0x4, R2 ;  /* 0x0000000400023825 */ /* 0x002fea00078e0202 */
[----:B-----5:R1:W5:Y:S02]  /*62b0*/  @P3 LDG.E R33, desc[UR46][R2.64] ;  /* 0x0000002e02213981 */ /* 0x020364000c1e1900 */
[----:B-1----:R-:W2:Y:S02]  /*62c0*/  @!P3 LDC R33, c[0x0][0x8a0] ;  /* 0x00022800ff21bb82 */ /* 0x002ea40000000800 */
.L_x_96:
[----:B-----5:R-:W-:Y:S01]  /*62d0*/  FSETP.NEU.AND P3, PT, R35, RZ, PT ;  /* 0x000000ff2300720b */ /* 0x020fe20003f6d000 */
[----:B------:R-:W-:Y:S01]  /*62e0*/  BSSY B1, `(.L_x_97) ;  /* 0x0000038000017945 */ /* 0x000fe20003800000 */
[----:B------:R-:W-:Y:S01]  /*62f0*/  SEL R3, RZ, 0xffffffff, P2 ;  /* 0xffffffffff037807 */ /* 0x000fe20001000000 */
[----:B------:R-:W-:Y:S01]  /*6300*/  IMAD.MOV.U32 R86, RZ, RZ, 0x1 ;  /* 0x00000001ff567424 */ /* 0x000fe200078e00ff */
[----:B------:R-:W-:Y:S01]  /*6310*/  @P1 LOP3.LUT P2, RZ, R64, 0xff, RZ, 0xc0, !PT ;  /* 0x000000ff40ff1812 */ /* 0x000fe2000784c0ff */
[----:B------:R-:W-:Y:S01]  /*6320*/  IMAD R34, R31, 0x80, R32 ;  /* 0x000000801f227824 */ /* 0x000fe200078e0220 */
[----:B------:R-:W-:Y:S01]  /*6330*/  @P1 SEL R0, RZ, 0xffffffff, P3 ;  /* 0xffffffffff001807 */ /* 0x000fe20001800000 */
[----:B------:R-:W-:Y:S01]  /*6340*/  IMAD R82, R77, -0x10, R75 ;  /* 0xfffffff04d527824 */ /* 0x000fe200078e024b */
[----:B------:R-:W-:Y:S01]  /*6350*/  LEA R84, R31, UR36, 0x3 ;  /* 0x000000241f547c11 */ /* 0x000fe2000f8e18ff */
[----:B------:R-:W-:Y:S01]  /*6360*/  IMAD.MOV.U32 R85, RZ, RZ, RZ ;  /* 0x000000ffff557224 */ /* 0x000fe200078e00ff */
[C---:B------:R-:W-:Y:S02]  /*6370*/  @P0 SEL R0, R3.reuse, R0, !P2 ;  /* 0x0000000003000207 */ /* 0x040fe40005000000 */
[----:B------:R-:W-:Y:S02]  /*6380*/  CS2R R54, SRZ ;  /* 0x0000000000367805 */ /* 0x000fe4000001ff00 */
[----:B------:R-:W-:Y:S02]  /*6390*/  PLOP3.LUT P2, PT, PT, PT, UP1, 0x80, 0x8 ;  /* 0x000000000008781c */ /* 0x000fe40003f4f018 */
[----:B------:R-:W-:Y:S02]  /*63a0*/  CS2R R52, SRZ ;  /* 0x0000000000347805 */ /* 0x000fe4000001ff00 */
[----:B------:R-:W-:Y:S02]  /*63b0*/  @P1 LOP3.LUT R0, R0, 0x1, RZ, 0xc0, !PT ;  /* 0x0000000100001812 */ /* 0x000fe400078ec0ff */
[----:B------:R-:W-:Y:S02]  /*63c0*/  CS2R R50, SRZ ;  /* 0x0000000000327805 */ /* 0x000fe4000001ff00 */
[----:B------:R-:W-:Y:S02]  /*63d0*/  LOP3.LUT P4, R80, R64, 0xff, RZ, 0xc0, !PT ;  /* 0x000000ff40507812 */ /* 0x000fe4000788c0ff */
[----:B------:R-:W-:Y:S02]  /*63e0*/  CS2R R48, SRZ ;  /* 0x0000000000307805 */ /* 0x000fe4000001ff00 */
[----:B------:R-:W-:Y:S02]  /*63f0*/  ISETP.NE.U32.OR P5, PT, R0, 0x1, !P1 ;  /* 0x000000010000780c */ /* 0x000fe40004fa5470 */
[----:B------:R-:W-:Y:S02]  /*6400*/  CS2R R46, SRZ ;  /* 0x00000000002e7805 */ /* 0x000fe4000001ff00 */
[----:B------:R-:W-:Y:S02]  /*6410*/  SEL R2, RZ, 0xffffffff, P3 ;  /* 0xffffffffff027807 */ /* 0x000fe40001800000 */
[----:B------:R-:W-:Y:S02]  /*6420*/  CS2R R44, SRZ ;  /* 0x00000000002c7805 */ /* 0x000fe4000001ff00 */
[----:B------:R-:W-:Y:S02]  /*6430*/  P2R R83, PR, RZ, 0x20 ;  /* 0x00000020ff537803 */ /* 0x000fe40000000000 */
[----:B------:R-:W-:Y:S02]  /*6440*/  CS2R R42, SRZ ;  /* 0x00000000002a7805 */ /* 0x000fe4000001ff00 */
[----:B------:R-:W-:Y:S02]  /*6450*/  CS2R R40, SRZ ;  /* 0x0000000000287805 */ /* 0x000fe4000001ff00 */
[----:B------:R-:W-:Y:S04]  /*6460*/  @P2 SEL R2, R3, R2, !P4 ;  /* 0x0000000203022207 */ /* 0x000fe80006000000 */
[----:B------:R-:W-:Y:S02]  /*6470*/  LOP3.LUT R2, R2, 0x1, RZ, 0xc0, !PT ;  /* 0x0000000102027812 */ /* 0x000fe400078ec0ff */
[----:B------:R-:W-:Y:S02]  /*6480*/  @P5 SHF.L.U32 R0, RZ, 0x1f, RZ ;  /* 0x0000001fff005819 */ /* 0x000fe400000006ff */
[----:B------:R-:W-:Y:S02]  /*6490*/  ISETP.NE.U32.AND P2, PT, R2, 0x1, PT ;  /* 0x000000010200780c */ /* 0x000fe40003f45070 */
[----:B------:R1:W3:Y:S02]  /*64a0*/  @P5 SYNCS.PHASECHK.TRANS64.TRYWAIT P1, [UR36+0x30], R0 ;  /* 0x00003000ff0055a7 */ /* 0x0002e40008021124 */
[----:B------:R-:W-:Y:S02]  /*64b0*/  P2R R87, PR, RZ, 0x4 ;  /* 0x00000004ff577803 */ /* 0x000fe40000000000 */
[----:B-1----:R-:W-:Y:S04]  /*64c0*/  SHF.L.U32 R0, R73, 0x1f, RZ ;  /* 0x0000001f49007819 */ /* 0x002fe800000006ff */
[----:B------:R1:W4:Y:S01]  /*64d0*/  SYNCS.PHASECHK.TRANS64.TRYWAIT P0, [R84+URZ+0xa0], R0 ;  /* 0x0000a000540075a7 */ /* 0x00032200080011ff */
[----:B---3--:R-:W-:Y:S01]  /*64e0*/  @P5 SEL R86, RZ, 0x1, !P1 ;  /* 0x00000001ff565807 */ /* 0x008fe20004800000 */
[----:B-1----:R-:W-:Y:S06]  /*64f0*/  @!P5 BRA `(.L_x_98) ;  /* 0x000000000058d947 */ /* 0x002fec0003800000 */
[----:B------:R-:W-:Y:S01]  /*6500*/  IMAD.MOV.U32 R54, RZ, RZ, RZ ;  /* 0x000000ffff367224 */ /* 0x000fe200078e00ff */
[----:B------:R-:W-:Y:S01]  /*6510*/  ISETP.NE.AND P1, PT, R86, RZ, PT ;  /* 0x000000ff5600720c */ /* 0x000fe20003f25270 */
[----:B------:R-:W-:Y:S01]  /*6520*/  BSSY B0, `(.L_x_99) ;  /* 0x000000c000007945 */ /* 0x000fe20003800000 */
[----:B------:R-:W-:Y:S02]  /*6530*/  CS2R R42, SRZ ;  /* 0x00000000002a7805 */ /* 0x000fe4000001ff00 */
[----:B------:R-:W-:Y:S02]  /*6540*/  CS2R R40, SRZ ;  /* 0x0000000000287805 */ /* 0x000fe4000001ff00 */
[----:B------:R-:W-:Y:S02]  /*6550*/  CS2R R46, SRZ ;  /* 0x00000000002e7805 */ /* 0x000fe4000001ff00 */
[----:B------:R-:W-:Y:S02]  /*6560*/  CS2R R44, SRZ ;  /* 0x00000000002c7805 */ /* 0x000fe4000001ff00 */
[----:B------:R-:W-:Y:S02]  /*6570*/  CS2R R50, SRZ ;  /* 0x0000000000327805 */ /* 0x000fe4000001ff00 */
[----:B------:R-:W-:Y:S02]  /*6580*/  CS2R R48, SRZ ;  /* 0x0000000000307805 */ /* 0x000fe4000001ff00 */
[----:B------:R-:W-:Y:S01]  /*6590*/  CS2R R52, SRZ ;  /* 0x0000000000347805 */ /* 0x000fe2000001ff00 */
[----:B------:R-:W-:Y:S06]  /*65a0*/  @P1 BRA `(.L_x_100) ;  /* 0x00000000000c1947 */ /* 0x000fec0003800000 */
[----:B------:R-:W-:Y:S04]  /*65b0*/  SHF.L.U32 R3, RZ, 0x1f, RZ ;  /* 0x0000001fff037819 */ /* 0x000fe800000006ff */
[----:B------:R-:W1:Y:S02]  /*65c0*/  SYNCS.PHASECHK.TRANS64.TRYWAIT P1, [UR36+0x30], R3 ;  /* 0x00003003ff0075a7 */ /* 0x000e640008021124 */
[----:B-1----:R-:W-:Y:S05]  /*65d0*/  @!P1 BRA `(.L_x_101) ;  /* 0x0000004800609947 */ /* 0x002fea0003800000 */
.L_x_100:
[----:B------:R-:W-:Y:S05]  /*65e0*/  BSYNC B0 ;  /* 0x0000000000007941 */ /* 0x000fea0003800000 */
.L_x_99:
[----:B------:R-:W-:Y:S01]  /*65f0*/  ISETP.NE.AND P1, PT, R87, RZ, PT ;  /* 0x000000ff5700720c */ /* 0x000fe20003f25270 */
[----:B------:R-:W-:Y:S11]  /*6600*/  HFMA2 R85, -RZ, RZ, 0, 5.9604644775390625e-08 ;  /* 0x00000001ff557431 */ /* 0x000ff600000001ff */
[----:B------:R-:W-:Y:S01]  /*6610*/  @!UPT UIADD3 URZ, UPT, UPT, URZ, URZ, URZ ;  /* 0x000000fffffff290 */ /* 0x000fe2000fffe0ff */
[----:B------:R3:W1:Y:S04]  /*6620*/  @P1 LDS.128 R40, [R76] ;  /* 0x000000004c281984 */ /* 0x0006680000000c00 */
[----:B------:R3:W1:Y:S04]  /*6630*/  @P1 LDS.128 R44, [R75+0x10] ;  /* 0x000010004b2c1984 */ /* 0x0006680000000c00 */
[----:B------:R3:W1:Y:S04]  /*6640*/  @P1 LDS.128 R48, [R74+0x20] ;  /* 0x000020004a301984 */ /* 0x0006680000000c00 */
[----:B------:R3:W1:Y:S02]  /*6650*/  @P1 LDS.128 R52, [R82+0x30] ;  /* 0x0000300052341984 */ /* 0x0006640000000c00 */
.L_x_98:
[----:B------:R-:W-:Y:S05]  /*6660*/  BSYNC B1 ;  /* 0x0000000000017941 */ /* 0x000fea0003800000 */
.L_x_97:
[----:B-1----:R-:W-:Y:S04]  /*6670*/  SHF.R.U32.HI R2, RZ, 0x15, R34 ;  /* 0x00000015ff027819 */ /* 0x002fe80000011622 */
[----:B------:R-:W-:Y:S01]  /*6680*/  LOP3.LUT P1, RZ, R2, 0x3, R69, 0x48, !PT ;  /* 0x0000000302ff7812 */ /* 0x000fe20007824845 */
[----:B------:R-:W-:Y:S01]  /*6690*/  @!UPT UIADD3 URZ, UPT, UPT, URZ, URZ, URZ ;  /* 0x000000fffffff290 */ /* 0x000fe2000fffe0ff */
[----:B----4-:R-:W-:Y:S11]  /*66a0*/  @P0 BRA `(.L_x_102) ;  /* 0x0000000000080947 */ /* 0x010ff60003800000 */
[----:B------:R-:W1:Y:S02]  /*66b0*/  SYNCS.PHASECHK.TRANS64.TRYWAIT P0, [R84+URZ+0xa0], R0 ;  /* 0x0000a000540075a7 */ /* 0x000e6400080011ff */
[----:B-1----:R-:W-:Y:S05]  /*66c0*/  @!P0 BRA `(.L_x_103) ;  /* 0x00000048003c8947 */ /* 0x002fea0003800000 */
.L_x_102:
[----:B------:R-:W-:Y:S05]  /*66d0*/  @!P1 BRA `(.L_x_104) ;  /* 0x0000000000409947 */ /* 0x000fea0003800000 */
[----:B------:R-:W4:Y:S01]  /*66e0*/  LDCU.64 UR8, c[0x4][0x70] ;  /* 0x01000e00ff0877ac */ /* 0x000f220008000a00 */
[----:B------:R-:W-:Y:S01]  /*66f0*/  MOV R3, 0x0 ;  /* 0x0000000000037802 */ /* 0x000fe20000000f00 */
[----:B------:R-:W-:Y:S02]  /*6700*/  HFMA2 R12, -RZ, RZ, 0, 5.9604644775390625e-08 ;  /* 0x00000001ff0c7431 */ /* 0x000fe400000001ff */
[----:B------:R-:W-:Y:S02]  /*6710*/  IMAD.MOV.U32 R8, RZ, RZ, 0x192 ;  /* 0x00000192ff087424 */ /* 0x000fe400078e00ff */
[----:B------:R-:W-:Y:S01]  /*6720*/  IMAD.MOV.U32 R13, RZ, RZ, RZ ;  /* 0x000000ffff0d7224 */ /* 0x000fe200078e00ff */
[----:B------:R-:W5:Y:S01]  /*6730*/  LDCU.64 UR6, c[0x4][0x78] ;  /* 0x01000f00ff0677ac */ /* 0x000f620008000a00 */
[----:B------:R-:W1:Y:S01]  /*6740*/  LDC.64 R2, c[0x4][R3] ;  /* 0x0100000003027b82 */ /* 0x000e620000000a00 */
[----:B------:R-:W2:Y:S01]  /*6750*/  LDCU.64 UR4, c[0x4][0x10] ;  /* 0x01000200ff0477ac */ /* 0x000ea20008000a00 */
[----:B----4-:R-:W-:Y:S01]  /*6760*/  MOV R5, UR9 ;  /* 0x0000000900057c02 */ /* 0x010fe20008000f00 */
[----:B------:R-:W-:Y:S01]  /*6770*/  IMAD.U32 R4, RZ, RZ, UR8 ;  /* 0x00000008ff047e24 */ /* 0x000fe2000f8e00ff */
[----:B-----5:R-:W-:Y:S01]  /*6780*/  MOV R7, UR7 ;  /* 0x0000000700077c02 */ /* 0x020fe20008000f00 */
[----:B------:R-:W-:Y:S01]  /*6790*/  IMAD.U32 R6, RZ, RZ, UR6 ;  /* 0x00000006ff067e24 */ /* 0x000fe2000f8e00ff */
[----:B--2---:R-:W-:Y:S01]  /*67a0*/  MOV R11, UR5 ;  /* 0x00000005000b7c02 */ /* 0x004fe20008000f00 */
[----:B------:R-:W-:Y:S02]  /*67b0*/  IMAD.U32 R10, RZ, RZ, UR4 ;  /* 0x00000004ff0a7e24 */ /* 0x000fe4000f8e00ff */
[----:B------:R-:W-:Y:S07]  /*67c0*/  LEPC R20, `(.L_x_104) ;  /* 0x000000001014794e */ /* 0x000fee0000000000 */
[----:B-1-3--:R-:W-:Y:S05]  /*67d0*/  CALL.ABS.NOINC R2 ;  /* 0x0000000002007343 */ /* 0x00afea0003c00000 */
.L_x_104:
[----:B------:R-:W-:Y:S05]  /*67e0*/  WARPSYNC.ALL ;  /* 0x0000000000007948 */ /* 0x000fea0003800000 */
[----:B------:R-:W-:Y:S01]  /*67f0*/  R2UR UR4, R34 ;  /* 0x00000000220472ca */ /* 0x000fe200000e0000 */
[----:B------:R-:W-:Y:S01]  /*6800*/  BSSY.RECONVERGENT B0, `(.L_x_105) ;  /* 0x0000039000007945 */ /* 0x000fe20003800200 */
[----:B------:R-:W-:Y:S11]  /*6810*/  ISETP.NE.AND P0, PT, R78, RZ, PT ;  /* 0x000000ff4e00720c */ /* 0x000ff60003f05270 */
[----:B------:R-:W1:Y:S02]  /*6820*/  LDTM.x16 R4, tmem[UR4] ;  /* 0x00000004000479ee */ /* 0x000e640008240000 */
[C---:B-12---:R-:W-:Y:S01]  /*6830*/  FMUL R0, R33.reuse, R4 ;  /* 0x0000000421007220 */ /* 0x046fe20000400000 */
[C---:B------:R-:W-:Y:S01]  /*6840*/  FMUL R2, R33.reuse, R5 ;  /* 0x0000000521027220 */ /* 0x040fe20000400000 */
[C---:B------:R-:W-:Y:S01]  /*6850*/  FMUL R3, R33.reuse, R6 ;  /* 0x0000000621037220 */ /* 0x040fe20000400000 */
[----:B------:R-:W-:Y:S01]  /*6860*/  FMUL R7, R33, R7 ;  /* 0x0000000721077220 */ /* 0x000fe20000400000 */
[----:B------:R-:W-:Y:S01]  /*6870*/  FFMA R36, R35, R40, R0 ;  /* 0x0000002823247223 */ /* 0x000fe20000000000 */
        /* <DEDUP_REMOVED lines=10> */
[----:B------:R1:W-:Y:S01]  /*6920*/  STS.128 [R76], R36 ;  /* 0x000000244c007388 */ /* 0x0003e20000000c00 */
        /* <DEDUP_REMOVED lines=8> */
[----:B------:R1:W-:Y:S01]  /*69b0*/  STS.128 [R75+0x10], R4 ;  /* 0x000010044b007388 */ /* 0x0003e20000000c00 */
[----:B------:R-:W-:Y:S01]  /*69c0*/  FMUL R13, R33, R17 ;  /* 0x00000011210d7220 */ /* 0x000fe20000400000 */
[----:B------:R-:W-:Y:S01]  /*69d0*/  FFMA R10, R35, R50, R10 ;  /* 0x00000032230a7223 */ /* 0x000fe2000000000a */
[----:B------:R-:W-:Y:S01]  /*69e0*/  FMUL R14, R33, R18 ;  /* 0x00000012210e7220 */ /* 0x000fe20000400000 */
[----:B------:R-:W-:Y:S01]  /*69f0*/  FFMA R11, R35, R51, R15 ;  /* 0x00000033230b7223 */ /* 0x000fe2000000000f */
[----:B------:R-:W-:Y:S01]  /*6a00*/  FMUL R19, R33, R19 ;  /* 0x0000001321137220 */ /* 0x000fe20000400000 */
[C---:B------:R-:W-:Y:S01]  /*6a10*/  FFMA R12, R35.reuse, R52, R12 ;  /* 0x00000034230c7223 */ /* 0x040fe2000000000c */
[C---:B------:R-:W-:Y:S01]  /*6a20*/  FFMA R13, R35.reuse, R53, R13 ;  /* 0x00000035230d7223 */ /* 0x040fe2000000000d */
[C---:B------:R-:W-:Y:S01]  /*6a30*/  FFMA R14, R35.reuse, R54, R14 ;  /* 0x00000036230e7223 */ /* 0x040fe2000000000e */
[----:B------:R1:W-:Y:S01]  /*6a40*/  STS.128 [R74+0x20], R8 ;  /* 0x000020084a007388 */ /* 0x0003e20000000c00 */
[----:B------:R-:W-:Y:S05]  /*6a50*/  FFMA R15, R35, R55, R19 ;  /* 0x00000037230f7223 */ /* 0x000fea0000000013 */
[----:B------:R1:W-:Y:S01]  /*6a60*/  STS.128 [R82+0x30], R12 ;  /* 0x0000300c52007388 */ /* 0x0003e20000000c00 */
[----:B------:R-:W-:Y:S01]  /*6a70*/  @!PT LDS RZ, [RZ] ;  /* 0x00000000fffff984 */ /* 0x000fe20000000800 */
[----:B------:R-:W-:Y:S01]  /*6a80*/  @!PT LDS RZ, [RZ] ;  /* 0x00000000fffff984 */ /* 0x000fe20000000800 */
[----:B------:R-:W-:Y:S01]  /*6a90*/  @!PT LDS RZ, [RZ] ;  /* 0x00000000fffff984 */ /* 0x000fe20000000800 */
[----:B------:R-:W-:Y:S01]  /*6aa0*/  @!PT LDS RZ, [RZ] ;  /* 0x00000000fffff984 */ /* 0x000fe20000000800 */
[----:B------:R2:W-:Y:S06]  /*6ab0*/  MEMBAR.ALL.CTA ;  /* 0x0000000000007992 */ /* 0x0005ec0000008000 */
[----:B--2---:R-:W2:Y:S02]  /*6ac0*/  FENCE.VIEW.ASYNC.S ;  /* 0x00000000000073c6 */ /* 0x004ea40000000000 */
[----:B--2---:R-:W-:Y:S06]  /*6ad0*/  BAR.SYNC.DEFER_BLOCKING 0x1, 0x80 ;  /* 0x0042000000007b1d */ /* 0x004fec0000010000 */
[----:B------:R-:W-:Y:S05]  /*6ae0*/  @P0 BRA `(.L_x_106) ;  /* 0x0000000000280947 */ /* 0x000fea0003800000 */
[----:B------:R-:W-:Y:S01]  /*6af0*/  UIADD3 UR4, UPT, UPT, UR36, 0x200, URZ ;  /* 0x0000020024047890 */ /* 0x000fe2000fffe0ff */
[----:B------:R-:W-:Y:S01]  /*6b00*/  R2UR UR43, R65 ;  /* 0x00000000412b72ca */ /* 0x000fe200000e0000 */
[----:B------:R-:W-:Y:S04]  /*6b10*/  UIADD3 UR6, UP0, UPT, UR50, 0x680, URZ ;  /* 0x0000068032067890 */ /* 0x000fe8000ff1e0ff */
[----:B------:R-:W-:Y:S01]  /*6b20*/  IMAD.U32 R70, RZ, RZ, UR4 ;  /* 0x00000004ff467e24 */ /* 0x000fe2000f8e00ff */
[----:B------:R-:W-:Y:S04]  /*6b30*/  UIADD3.X UR7, UPT, UPT, URZ, UR51, URZ, UP0, !UPT ;  /* 0x00000033ff077290 */ /* 0x000fe800087fe4ff */
[----:B------:R-:W-:Y:S11]  /*6b40*/  R2UR UR40, R70 ;  /* 0x00000000462872ca */ /* 0x000ff600000e0000 */
[----:B------:R-:W-:Y:S02]  /*6b50*/  @!UPT UIADD3 URZ, UPT, UPT, URZ, URZ, URZ ;  /* 0x000000fffffff290 */ /* 0x000fe4000fffe0ff */
[----:B------:R2:W-:Y:S01]  /*6b60*/  UTMASTG.3D [UR40], [UR6] ;  /* 0x00000028060073b5 */ /* 0x0005e20008010000 */
[----:B------:R0:W-:Y:S01]  /*6b70*/  UTMACMDFLUSH ;  /* 0x00000000000079b7 */ /* 0x0001e20000000000 */
[----:B--2---:R-:W-:Y:S04]  /*6b80*/  DEPBAR.LE SB0, 0x1 ;  /* 0x000080400000791a */ /* 0x004fe80000000000 */
.L_x_106:
[----:B------:R-:W-:Y:S05]  /*6b90*/  BSYNC.RECONVERGENT B0 ;  /* 0x0000000000007941 */ /* 0x000fea0003800200 */
.L_x_105:
[----:B------:R-:W-:Y:S01]  /*6ba0*/  BAR.SYNC.DEFER_BLOCKING 0x1, 0x80 ;  /* 0x0042000000007b1d */ /* 0x000fe20000010000 */
[----:B------:R-:W-:Y:S01]  /*6bb0*/  ISETP.NE.AND P1, PT, R83, RZ, PT ;  /* 0x000000ff5300720c */ /* 0x000fe20003f25270 */
[----:B------:R-:W-:Y:S01]  /*6bc0*/  UISETP.NE.AND UP0, UPT, UR48, URZ, UPT ;  /* 0x000000ff3000728c */ /* 0x000fe2000bf05270 */
[----:B------:R-:W-:Y:S11]  /*6bd0*/  LEA R2, R85, UR36, 0x3 ;  /* 0x0000002455027c11 */ /* 0x000ff6000f8e18ff */
[----:B------:R-:W-:Y:S01]  /*6be0*/  @P1 SHF.L.U32 R3, RZ, 0x1f, RZ ;  /* 0x0000001fff031819 */ /* 0x000fe200000006ff */
[----:B------:R-:W-:Y:S06]  /*6bf0*/  BRA.U !UP0, `(.L_x_107) ;  /* 0x0000000108247547 */ /* 0x000fec000b800000 */
[----:B-1----:R-:W-:Y:S01]  /*6c00*/  IMAD.U32 R4, RZ, RZ, UR52 ;  /* 0x00000034ff047e24 */ /* 0x002fe2000f8e00ff */
[----:B------:R-:W-:Y:S01]  /*6c10*/  MOV R0, UR37 ;  /* 0x0000002500007c02 */ /* 0x000fe20008000f00 */
[----:B------:R-:W-:Y:S03]  /*6c20*/  UIADD3 UR52, UPT, UPT, UR52, 0x1, URZ ;  /* 0x0000000134347890 */ /* 0x000fe6000fffe0ff */
[----:B------:R-:W-:Y:S01]  /*6c30*/  @P1 LEA R4, R4, UR36, 0x3 ;  /* 0x0000002404041c11 */ /* 0x000fe2000f8e18ff */
[----:B------:R-:W-:Y:S04]  /*6c40*/  UISETP.NE.AND UP0, UPT, UR52, 0x4, UPT ;  /* 0x000000043400788c */ /* 0x000fe8000bf05270 */
[----:B------:R-:W-:Y:S01]  /*6c50*/  @P1 VIADD R4, R4, 0x50 ;  /* 0x0000005004041836 */ /* 0x000fe20000000000 */
[----:B------:R-:W-:Y:S04]  /*6c60*/  USEL UR52, UR52, URZ, UP0 ;  /* 0x000000ff34347287 */ /* 0x000fe80008000000 */
[----:B------:R-:W-:Y:S04]  /*6c70*/  @P1 PRMT R0, R0, 0x654, R4 ;  /* 0x0000065400001816 */ /* 0x000fe80000000004 */
[----:B------:R2:W-:Y:S04]  /*6c80*/  @P1 SYNCS.ARRIVE.TRANS64.RED.A1T0 RZ, [R0+URZ], RZ ;  /* 0x000000ff00ff19a7 */ /* 0x0005e800081004ff */
.L_x_107:
[----:B------:R-:W4:Y:S01]  /*6c90*/  @P1 SYNCS.PHASECHK.TRANS64.TRYWAIT P0, [R2+URZ+0x30], R3 ;  /* 0x00003003020015a7 */ /* 0x000f2200080011ff */
[----:B------:R-:W-:Y:S01]  /*6ca0*/  BSSY B1, `(.L_x_108) ;  /* 0x0000016000017945 */ /* 0x000fe20003800000 */
[----:B----4-:R-:W-:Y:S03]  /*6cb0*/  @P1 SEL R86, RZ, 0x1, !P0 ;  /* 0x00000001ff561807 */ /* 0x010fe60004000000 */
[----:B------:R-:W-:Y:S05]  /*6cc0*/  @!P1 BRA `(.L_x_109) ;  /* 0x00000000004c9947 */ /* 0x000fea0003800000 */
[----:B------:R-:W-:Y:S01]  /*6cd0*/  ISETP.NE.AND P0, PT, R86, RZ, PT ;  /* 0x000000ff5600720c */ /* 0x000fe20003f05270 */
[----:B------:R-:W-:Y:S01]  /*6ce0*/  BSSY B0, `(.L_x_110) ;  /* 0x000000b000007945 */ /* 0x000fe20003800000 */
[----:B------:R-:W-:Y:S11]  /*6cf0*/  ISETP.NE.AND P1, PT, R87, RZ, PT ;  /* 0x000000ff5700720c */ /* 0x000ff60003f25270 */
[----:B------:R-:W-:Y:S02]  /*6d00*/  @!UPT UIADD3 URZ, UPT, UPT, URZ, URZ, URZ ;  /* 0x000000fffffff290 */ /* 0x000fe4000fffe0ff */
[C---:B-1----:R-:W-:Y:S01]  /*6d10*/  @P1 IMAD R6, R85.reuse, 0x2000, R76 ;  /* 0x0000200055061824 */ /* 0x042fe200078e024c */
[C---:B------:R-:W-:Y:S01]  /*6d20*/  @P1 LEA R4, R85.reuse, R74, 0xd ;  /* 0x0000004a55041211 */ /* 0x040fe200078e68ff */
[C---:B------:R-:W-:Y:S02]  /*6d30*/  @P1 IMAD R5, R85.reuse, 0x2000, R75 ;  /* 0x0000200055051824 */ /* 0x040fe400078e024b */
[----:B------:R-:W-:Y:S01]  /*6d40*/  @P1 IMAD R3, R85, 0x2000, R82 ;  /* 0x0000200055031824 */ /* 0x000fe200078e0252 */
[----:B------:R-:W-:Y:S06]  /*6d50*/  @P0 BRA `(.L_x_111) ;  /* 0x00000000000c0947 */ /* 0x000fec0003800000 */
[----:B--2---:R-:W-:Y:S04]  /*6d60*/  SHF.L.U32 R0, RZ, 0x1f, RZ ;  /* 0x0000001fff007819 */ /* 0x004fe800000006ff */
[----:B------:R-:W1:Y:S02]  /*6d70*/  SYNCS.PHASECHK.TRANS64.TRYWAIT P0, [R2+URZ+0x30], R0 ;  /* 0x00003000020075a7 */ /* 0x000e6400080011ff */
[----:B-1----:R-:W-:Y:S05]  /*6d80*/  @!P0 BRA `(.L_x_112) ;  /* 0x0000004000a08947 */ /* 0x002fea0003800000 */
.L_x_111:
[----:B------:R-:W-:Y:S05]  /*6d90*/  BSYNC B0 ;  /* 0x0000000000007941 */ /* 0x000fea0003800000 */
.L_x_110:
[----:B------:R-:W-:Y:S02]  /*6da0*/  ISETP.NE.AND P0, PT, R87, RZ, PT ;  /* 0x000000ff5700720c */ /* 0x000fe40003f05270 */
[----:B------:R-:W-:Y:S11]  /*6db0*/  IADD3 R85, PT, PT, R85, 0x1, RZ ;  /* 0x0000000155557810 */ /* 0x000ff60007ffe0ff */
[----:B------:R4:W1:Y:S04]  /*6dc0*/  @P0 LDS.128 R40, [R6] ;  /* 0x0000000006280984 */ /* 0x0008680000000c00 */
[----:B------:R4:W1:Y:S04]  /*6dd0*/  @P0 LDS.128 R44, [R5+0x10] ;  /* 0x00001000052c0984 */ /* 0x0008680000000c00 */
[----:B------:R4:W1:Y:S04]  /*6de0*/  @P0 LDS.128 R48, [R4+0x20] ;  /* 0x0000200004300984 */ /* 0x0008680000000c00 */
[----:B------:R4:W1:Y:S02]  /*6df0*/  @P0 LDS.128 R52, [R3+0x30] ;  /* 0x0000300003340984 */ /* 0x0008640000000c00 */
.L_x_109:
[----:B------:R-:W-:Y:S05]  /*6e00*/  BSYNC B1 ;  /* 0x0000000000017941 */ /* 0x000fea0003800000 */
.L_x_108:
[----:B-12---:R-:W-:Y:S05]  /*6e10*/  VIADD R0, R34, 0x10 ;  /* 0x0000001022007836 */ /* 0x006fea0000000000 */
[----:B------:R-:W-:Y:S04]  /*6e20*/  SHF.R.U32.HI R0, RZ, 0x15, R0 ;  /* 0x00000015ff007819 */ /* 0x000fe80000011600 */
[----:B------:R-:W-:Y:S11]  /*6e30*/  LOP3.LUT P0, RZ, R0, 0x3, R69, 0x48, !PT ;  /* 0x0000000300ff7812 */ /* 0x000ff60007804845 */
[----:B------:R-:W-:Y:S02]  /*6e40*/  @!UPT UIADD3 URZ, UPT, UPT, URZ, URZ, URZ ;  /* 0x000000fffffff290 */ /* 0x000fe4000fffe0ff */
[----:B------:R-:W-:Y:S05]  /*6e50*/  @!P0 BRA `(.L_x_113) ;  /* 0x0000000000408947 */ /* 0x000fea0003800000 */
[----:B------:R-:W1:Y:S01]  /*6e60*/  LDCU.64 UR8, c[0x4][0x70] ;  /* 0x01000e00ff0877ac */ /* 0x000e620008000a00 */
[----:B----4-:R-:W-:Y:S01]  /*6e70*/  MOV R3, 0x0 ;  /* 0x0000000000037802 */ /* 0x010fe20000000f00 */
[----:B------:R-:W-:Y:S02]  /*6e80*/  HFMA2 R12, -RZ, RZ, 0, 5.9604644775390625e-08 ;  /* 0x00000001ff0c7431 */ /* 0x000fe400000001ff */
[----:B------:R-:W-:Y:S02]  /*6e90*/  IMAD.MOV.U32 R8, RZ, RZ, 0x192 ;  /* 0x00000192ff087424 */ /* 0x000fe400078e00ff */
[----:B------:R-:W-:Y:S01]  /*6ea0*/  IMAD.MOV.U32 R13, RZ, RZ, RZ ;  /* 0x000000ffff0d7224 */ /* 0x000fe200078e00ff */
[----:B------:R-:W2:Y:S01]  /*6eb0*/  LDCU.64 UR6, c[0x4][0x78] ;  /* 0x01000f00ff0677ac */ /* 0x000ea20008000a00 */
[----:B------:R-:W4:Y:S01]  /*6ec0*/  LDC.64 R2, c[0x4][R3] ;  /* 0x0100000003027b82 */ /* 0x000f220000000a00 */
[----:B------:R-:W5:Y:S01]  /*6ed0*/  LDCU.64 UR4, c[0x4][0x10] ;  /* 0x01000200ff0477ac */ /* 0x000f620008000a00 */
[----:B-1----:R-:W-:Y:S01]  /*6ee0*/  MOV R5, UR9 ;  /* 0x0000000900057c02 */ /* 0x002fe20008000f00 */
[----:B------:R-:W-:Y:S01]  /*6ef0*/  IMAD.U32 R4, RZ, RZ, UR8 ;  /* 0x00000008ff047e24 */ /* 0x000fe2000f8e00ff */
[----:B--2---:R-:W-:Y:S01]  /*6f00*/  MOV R7, UR7 ;  /* 0x0000000700077c02 */ /* 0x004fe20008000f00 */
[----:B------:R-:W-:Y:S01]  /*6f10*/  IMAD.U32 R6, RZ, RZ, UR6 ;  /* 0x00000006ff067e24 */ /* 0x000fe2000f8e00ff */
[----:B-----5:R-:W-:Y:S01]  /*6f20*/  MOV R11, UR5 ;  /* 0x00000005000b7c02 */ /* 0x020fe20008000f00 */
[----:B------:R-:W-:Y:S02]  /*6f30*/  IMAD.U32 R10, RZ, RZ, UR4 ;  /* 0x00000004ff0a7e24 */ /* 0x000fe4000f8e00ff */
[----:B------:R-:W-:Y:S07]  /*6f40*/  LEPC R20, `(.L_x_113) ;  /* 0x000000001014794e */ /* 0x000fee0000000000 */
[----:B---34-:R-:W-:Y:S05]  /*6f50*/  CALL.ABS.NOINC R2 ;  /* 0x0000000002007343 */ /* 0x018fea0003c00000 */
.L_x_113:
[----:B------:R-:W-:Y:S05]  /*6f60*/  WARPSYNC.ALL ;  /* 0x0000000000007948 */ /* 0x000fea0003800000 */
[----:B------:R-:W-:Y:S01]  /*6f70*/  R2UR UR4, R34 ;  /* 0x00000000220472ca */ /* 0x000fe200000e0000 */
[----:B------:R-:W-:Y:S01]  /*6f80*/  BSSY.RECONVERGENT B0, `(.L_x_114) ;  /* 0x0000040000007945 */ /* 0x000fe20003800200 */
[----:B------:R-:W-:Y:S02]  /*6f90*/  ISETP.NE.AND P6, PT, R83, RZ, PT ;  /* 0x000000ff5300720c */ /* 0x000fe40003fc5270 */
[----:B------:R-:W-:Y:S02]  /*6fa0*/  ISETP.NE.AND P0, PT, R78, RZ, PT ;  /* 0x000000ff4e00720c */ /* 0x000fe40003f05270 */
[----:B------:R-:W-:Y:S07]  /*6fb0*/  MOV R20, UR52 ;  /* 0x0000003400147c02 */ /* 0x000fee0008000f00 */
[----:B----4-:R-:W1:Y:S02]  /*6fc0*/  LDTM.x16 R4, tmem[UR4+0x10] ;  /* 0x00001004000479ee */ /* 0x010e640008240000 */
[----:B------:R-:W-:Y:S01]  /*6fd0*/  @P6 LEA R20, R20, UR36, 0x3 ;  /* 0x0000002414146c11 */ /* 0x000fe2000f8e18ff */
[C---:B-1----:R-:W-:Y:S01]  /*6fe0*/  FMUL R0, R33.reuse, R4 ;  /* 0x0000000421007220 */ /* 0x042fe20000400000 */
        /* <DEDUP_REMOVED lines=33> */
[----:B------:R-:W-:Y:S01]  /*7200*/  FFMA R15, R35, R55, R19 ;  /* 0x00000037230f7223 */ /* 0x000fe20000000013 */
[----:B------:R-:W-:Y:S02]  /*7210*/  MOV R16, UR37 ;  /* 0x0000002500107c02 */ /* 0x000fe40008000f00 */
[----:B------:R-:W-:Y:S02]  /*7220*/  @P6 IADD3 R17, PT, PT, R20, 0x50, RZ ;  /* 0x0000005014116810 */ /* 0x000fe40007ffe0ff */
[----:B------:R1:W-:Y:S01]  /*7230*/  STS.128 [R82+0x2030], R12 ;  /* 0x0020300c52007388 */ /* 0x0003e20000000c00 */
[----:B------:R-:W-:Y:S02]  /*7240*/  LEA R0, R85, UR36, 0x3 ;  /* 0x0000002455007c11 */ /* 0x000fe4000f8e18ff */
[----:B------:R-:W-:Y:S01]  /*7250*/  @P6 PRMT R16, R16, 0x654, R17 ;  /* 0x0000065410106816 */ /* 0x000fe20000000011 */
[----:B------:R-:W-:Y:S01]  /*7260*/  @!PT LDS RZ, [RZ] ;  /* 0x00000000fffff984 */ /* 0x000fe20000000800 */
[----:B------:R-:W-:Y:S01]  /*7270*/  @!PT LDS RZ, [RZ] ;  /* 0x00000000fffff984 */ /* 0x000fe20000000800 */
[----:B------:R-:W-:Y:S01]  /*7280*/  @!PT LDS RZ, [RZ] ;  /* 0x00000000fffff984 */ /* 0x000fe20000000800 */
[----:B------:R-:W-:Y:S01]  /*7290*/  @!PT LDS RZ, [RZ] ;  /* 0x00000000fffff984 */ /* 0x000fe20000000800 */
[----:B------:R2:W-:Y:S06]  /*72a0*/  MEMBAR.ALL.CTA ;  /* 0x0000000000007992 */ /* 0x0005ec0000008000 */
[----:B--2---:R-:W2:Y:S01]  /*72b0*/  FENCE.VIEW.ASYNC.S ;  /* 0x00000000000073c6 */ /* 0x004ea20000000000 */
[----:B------:R-:W-:Y:S01]  /*72c0*/  @P6 SHF.L.U32 R2, RZ, 0x1f, RZ ;  /* 0x0000001fff026819 */ /* 0x000fe200000006ff */
[----:B--2---:R-:W-:Y:S06]  /*72d0*/  BAR.SYNC.DEFER_BLOCKING 0x1, 0x80 ;  /* 0x0042000000007b1d */ /* 0x004fec0000010000 */
[----:B------:R-:W-:Y:S05]  /*72e0*/  @P0 BRA `(.L_x_115) ;  /* 0x0000000000240947 */ /* 0x000fea0003800000 */
[----:B------:R-:W-:Y:S01]  /*72f0*/  UIADD3 UR8, UP0, UPT, UR50, 0x680, URZ ;  /* 0x0000068032087890 */ /* 0x000fe2000ff1e0ff */
[----:B------:R-:W-:Y:S01]  /*7300*/  R2UR UR7, R65 ;  /* 0x00000000410772ca */ /* 0x000fe200000e0000 */
[----:B------:R-:W-:Y:S02]  /*7310*/  UIADD3 UR5, UPT, UPT, UR41, 0x10, URZ ;  /* 0x0000001029057890 */ /* 0x000fe4000fffe0ff */
[----:B------:R-:W-:Y:S02]  /*7320*/  UIADD3 UR4, UPT, UPT, UR36, 0x2200, URZ ;  /* 0x0000220024047890 */ /* 0x000fe4000fffe0ff */
[----:B------:R-:W-:Y:S01]  /*7330*/  UIADD3.X UR9, UPT, UPT, URZ, UR51, URZ, UP0, !UPT ;  /* 0x00000033ff097290 */ /* 0x000fe200087fe4ff */
[----:B------:R-:W-:Y:S08]  /*7340*/  UMOV UR6, UR42 ;  /* 0x0000002a00067c82 */ /* 0x000ff00008000000 */
[----:B------:R2:W-:Y:S01]  /*7350*/  UTMASTG.3D [UR4], [UR8] ;  /* 0x00000004080073b5 */ /* 0x0005e20008010000 */
[----:B------:R0:W-:Y:S01]  /*7360*/  UTMACMDFLUSH ;  /* 0x00000000000079b7 */ /* 0x0001e20000000000 */
[----:B--2---:R-:W-:Y:S04]  /*7370*/  DEPBAR.LE SB0, 0x1 ;  /* 0x000080400000791a */ /* 0x004fe80000000000 */
.L_x_115:
[----:B------:R-:W-:Y:S05]  /*7380*/  BSYNC.RECONVERGENT B0 ;  /* 0x0000000000007941 */ /* 0x000fea0003800200 */
.L_x_114:
[----:B------:R-:W-:Y:S01]  /*7390*/  BAR.SYNC.DEFER_BLOCKING 0x1, 0x80 ;  /* 0x0042000000007b1d */ /* 0x000fe20000010000 */
[----:B------:R-:W-:Y:S04]  /*73a0*/  UIADD3 UR40, UPT, UPT, UR52, 0x1, URZ ;  /* 0x0000000134287890 */ /* 0x000fe8000fffe0ff */
[----:B------:R-:W-:Y:S04]  /*73b0*/  UISETP.NE.AND UP0, UPT, UR40, 0x4, UPT ;  /* 0x000000042800788c */ /* 0x000fe8000bf05270 */
[----:B------:R-:W-:Y:S01]  /*73c0*/  USEL UR40, UR40, URZ, UP0 ;  /* 0x000000ff28287287 */ /* 0x000fe20008000000 */
[----:B------:R2:W-:Y:S01]  /*73d0*/  @P6 SYNCS.ARRIVE.TRANS64.RED.A1T0 RZ, [R16+URZ], RZ ;  /* 0x000000ff10ff69a7 */ /* 0x0005e200081004ff */
[----:B------:R-:W-:Y:S01]  /*73e0*/  BSSY B1, `(.L_x_116) ;  /* 0x0000017000017945 */ /* 0x000fe20003800000 */
[----:B------:R-:W4:Y:S02]  /*73f0*/  @P6 SYNCS.PHASECHK.TRANS64.TRYWAIT P0, [R0+URZ+0x30], R2 ;  /* 0x00003002000065a7 */ /* 0x000f2400080011ff */
[----:B----4-:R-:W-:Y:S01]  /*7400*/  @P6 SEL R86, RZ, 0x1, !P0 ;  /* 0x00000001ff566807 */ /* 0x010fe20004000000 */
[----:B--2---:R-:W-:Y:S06]  /*7410*/  @!P6 BRA `(.L_x_117) ;  /* 0x00000000004ce947 */ /* 0x004fec0003800000 */
        /* <DEDUP_REMOVED lines=9> */
[----:B------:R-:W-:Y:S04]  /*74b0*/  SHF.L.U32 R6, RZ, 0x1f, RZ ;  /* 0x0000001fff067819 */ /* 0x000fe800000006ff */
[----:B------:R-:W1:Y:S02]  /*74c0*/  SYNCS.PHASECHK.TRANS64.TRYWAIT P0, [R0+URZ+0x30], R6 ;  /* 0x00003006000075a7 */ /* 0x000e6400080011ff */
[----:B-1----:R-:W-:Y:S05]  /*74d0*/  @!P0 BRA `(.L_x_120) ;  /* 0x0000003800e08947 */ /* 0x002fea0003800000 */
.L_x_119:
[----:B------:R-:W-:Y:S05]  /*74e0*/  BSYNC B0 ;  /* 0x0000000000007941 */ /* 0x000fea0003800000 */
.L_x_118:
[----:B------:R-:W-:Y:S02]  /*74f0*/  ISETP.NE.AND P0, PT, R87, RZ, PT ;  /* 0x000000ff5700720c */ /* 0x000fe40003f05270 */
[----:B------:R-:W-:Y:S11]  /*7500*/  IADD3 R85, PT, PT, R85, 0x1, RZ ;  /* 0x0000000155557810 */ /* 0x000ff60007ffe0ff */
[----:B------:R2:W4:Y:S04]  /*7510*/  @P0 LDS.128 R40, [R5] ;  /* 0x0000000005280984 */ /* 0x0005280000000c00 */
[----:B------:R2:W1:Y:S04]  /*7520*/  @P0 LDS.128 R44, [R4+0x10] ;  /* 0x00001000042c0984 */ /* 0x0004680000000c00 */
[----:B------:R2:W1:Y:S04]  /*7530*/  @P0 LDS.128 R48, [R3+0x20] ;  /* 0x0000200003300984 */ /* 0x0004680000000c00 */
[----:B------:R2:W1:Y:S02]  /*7540*/  @P0 LDS.128 R52, [R2+0x30] ;  /* 0x0000300002340984 */ /* 0x0004640000000c00 */
.L_x_117:
[----:B------:R-:W-:Y:S05]  /*7550*/  BSYNC B1 ;  /* 0x0000000000017941 */ /* 0x000fea0003800000 */
.L_x_116:
[----:B-1----:R-:W-:Y:S05]  /*7560*/  VIADD R0, R34, 0x20 ;  /* 0x0000002022007836 */ /* 0x002fea0000000000 */
[----:B------:R-:W-:Y:S04]  /*7570*/  SHF.R.U32.HI R0, RZ, 0x15, R0 ;  /* 0x00000015ff007819 */ /* 0x000fe80000011600 */
[----:B------:R-:W-:Y:S11]  /*7580*/  LOP3.LUT P0, RZ, R0, 0x3, R69, 0x48, !PT ;  /* 0x0000000300ff7812 */ /* 0x000ff60007804845 */
[----:B------:R-:W-:Y:S02]  /*7590*/  @!UPT UIADD3 URZ, UPT, UPT, URZ, URZ, URZ ;  /* 0x000000fffffff290 */ /* 0x000fe4000fffe0ff */
[----:B------:R-:W-:Y:S05]  /*75a0*/  @!P0 BRA `(.L_x_121) ;  /* 0x0000000000408947 */ /* 0x000fea0003800000 */
[----:B------:R-:W1:Y:S01]  /*75b0*/  LDCU.64 UR8, c[0x4][0x70] ;  /* 0x01000e00ff0877ac */ /* 0x000e620008000a00 */
[----:B--2---:R-:W-:Y:S01]  /*75c0*/  MOV R3, 0x0 ;  /* 0x0000000000037802 */ /* 0x004fe20000000f00 */
[----:B------:R-:W-:Y:S02]  /*75d0*/  HFMA2 R12, -RZ, RZ, 0, 5.9604644775390625e-08 ;  /* 0x00000001ff0c7431 */ /* 0x000fe400000001ff */
[----:B------:R-:W-:Y:S02]  /*75e0*/  IMAD.MOV.U32 R8, RZ, RZ, 0x192 ;  /* 0x00000192ff087424 */ /* 0x000fe400078e00ff */
[----:B------:R-:W-:Y:S01]  /*75f0*/  IMAD.MOV.U32 R13, RZ, RZ, RZ ;  /* 0x000000ffff0d7224 */ /* 0x000fe200078e00ff */
[----:B------:R-:W2:Y:S01]  /*7600*/  LDCU.64 UR6, c[0x4][0x78] ;  /* 0x01000f00ff0677ac */ /* 0x000ea20008000a00 */
[----:B------:R-:W3:Y:S01]  /*7610*/  LDC.64 R2, c[0x4][R3] ;  /* 0x0100000003027b82 */ /* 0x000ee20000000a00 */
        /* <DEDUP_REMOVED lines=9> */
.L_x_121:
[----:B------:R-:W-:Y:S05]  /*76b0*/  WARPSYNC.ALL ;  /* 0x0000000000007948 */ /* 0x000fea0003800000 */
[----:B------:R-:W-:Y:S01]  /*76c0*/  R2UR UR4, R34 ;  /* 0x00000000220472ca */ /* 0x000fe200000e0000 */
[----:B------:R-:W-:Y:S01]  /*76d0*/  BSSY.RECONVERGENT B0, `(.L_x_122) ;  /* 0x0000040000007945 */ /* 0x000fe20003800200 */
[----:B------:R-:W-:Y:S02]  /*76e0*/  ISETP.NE.AND P6, PT, R83, RZ, PT ;  /* 0x000000ff5300720c */ /* 0x000fe40003fc5270 */
[----:B------:R-:W-:Y:S02]  /*76f0*/  ISETP.NE.AND P0, PT, R78, RZ, PT ;  /* 0x000000ff4e00720c */ /* 0x000fe40003f05270 */
[----:B------:R-:W-:Y:S07]  /*7700*/  MOV R20, UR40 ;  /* 0x0000002800147c02 */ /* 0x000fee0008000f00 */
[----:B--2---:R-:W1:Y:S02]  /*7710*/  LDTM.x16 R4, tmem[UR4+0x20] ;  /* 0x00002004000479ee */ /* 0x004e640008240000 */
[----:B------:R-:W-:Y:S01]  /*7720*/  @P6 LEA R20, R20, UR36, 0x3 ;  /* 0x0000002414146c11 */ /* 0x000fe2000f8e18ff */
[C---:B-1----:R-:W-:Y:S01]  /*7730*/  FMUL R0, R33.reuse, R4 ;  /* 0x0000000421007220 */ /* 0x042fe20000400000 */
[C---:B------:R-:W-:Y:S01]  /*7740*/  FMUL R2, R33.reuse, R5 ;  /* 0x0000000521027220 */ /* 0x040fe20000400000 */
[C---:B------:R-:W-:Y:S01]  /*7750*/  FMUL R3, R33.reuse, R6 ;  /* 0x0000000621037220 */ /* 0x040fe20000400000 */
[----:B------:R-:W-:Y:S01]  /*7760*/  FMUL R7, R33, R7 ;  /* 0x0000000721077220 */ /* 0x000fe20000400000 */
[----:B----4-:R-:W-:Y:S01]  /*7770*/  FFMA R36, R35, R40, R0 ;  /* 0x0000002823247223 */ /* 0x010fe20000000000 */
        /* <DEDUP_REMOVED lines=53> */
.L_x_123:
[----:B------:R-:W-:Y:S05]  /*7ad0*/  BSYNC.RECONVERGENT B0 ;  /* 0x0000000000007941 */ /* 0x000fea0003800200 */
.L_x_122:
[----:B------:R-:W-:Y:S01]  /*7ae0*/  BAR.SYNC.DEFER_BLOCKING 0x1, 0x80 ;  /* 0x0042000000007b1d */ /* 0x000fe20000010000 */
[----:B------:R-:W-:Y:S01]  /*7af0*/  UIADD3 UR43, UPT, UPT, UR40, 0x1, URZ ;  /* 0x00000001282b7890 */ /* 0x000fe2000fffe0ff */
[----:B------:R-:W-:Y:S03]  /*7b00*/  HFMA2 R88, -RZ, RZ, 0, 0 ;  /* 0x00000000ff587431 */ /* 0x000fe600000001ff */
        /* <DEDUP_REMOVED lines=19> */
.L_x_127:
[----:B------:R-:W-:Y:S05]  /*7c40*/  BSYNC B0 ;  /* 0x0000000000007941 */ /* 0x000fea0003800000 */
.L_x_126:
[----:B------:R-:W-:Y:S01]  /*7c50*/  ISETP.NE.AND P0, PT, R87, RZ, PT ;  /* 0x000000ff5700720c */ /* 0x000fe20003f05270 */
[----:B------:R-:W-:Y:S11]  /*7c60*/  VIADD R85, R85, 0x1 ;  /* 0x0000000155557836 */ /* 0x000ff60000000000 */
[----:B------:R-:W-:Y:S01]  /*7c70*/  @!UPT UIADD3 URZ, UPT, UPT, URZ, URZ, URZ ;  /* 0x000000fffffff290 */ /* 0x000fe2000fffe0ff */
[----:B------:R2:W4:Y:S04]  /*7c80*/  @P0 LDS.128 R40, [R5] ;  /* 0x0000000005280984 */ /* 0x0005280000000c00 */
[----:B------:R2:W1:Y:S04]  /*7c90*/  @P0 LDS.128 R44, [R4+0x10] ;  /* 0x00001000042c0984 */ /* 0x0004680000000c00 */
[----:B------:R2:W1:Y:S04]  /*7ca0*/  @P0 LDS.128 R48, [R3+0x20] ;  /* 0x0000200003300984 */ /* 0x0004680000000c00 */
[----:B------:R2:W1:Y:S01]  /*7cb0*/  @P0 LDS.128 R52, [R2+0x30] ;  /* 0x0000300002340984 */ /* 0x0004620000000c00 */
[C---:B------:R-:W-:Y:S04]  /*7cc0*/  ISETP.NE.AND P0, PT, R85.reuse, 0x4, PT ;  /* 0x000000045500780c */ /* 0x040fe80003f05270 */
[----:B------:R-:W-:Y:S02]  /*7cd0*/  SEL R85, R85, RZ, P0 ;  /* 0x000000ff55557207 */ /* 0x000fe40000000000 */
[----:B------:R-:W-:Y:S02]  /*7ce0*/  SEL R88, RZ, 0x1, P0 ;  /* 0x00000001ff587807 */ /* 0x000fe40000000000 */
.L_x_125:
[----:B------:R-:W-:Y:S05]  /*7cf0*/  BSYNC B1 ;  /* 0x0000000000017941 */ /* 0x000fea0003800000 */
.L_x_124:
        /* <DEDUP_REMOVED lines=21> */
.L_x_129:
        /* <DEDUP_REMOVED lines=54> */
[----:B------:R-:W-:Y:S01]  /*81b0*/  @P6 SHF.L.U32 R2, R88, 0x1f, RZ ;  /* 0x0000001f58026819 */ /* 0x000fe200000006ff */
        /* <DEDUP_REMOVED lines=11> */
.L_x_131:
[----:B------:R-:W-:Y:S05]  /*8270*/  BSYNC.RECONVERGENT B0 ;  /* 0x0000000000007941 */ /* 0x000fea0003800200 */
.L_x_130:
        /* <DEDUP_REMOVED lines=18> */
[----:B------:R-:W-:Y:S04]  /*83a0*/  SHF.L.U32 R6, R88, 0x1f, RZ ;  /* 0x0000001f58067819 */ /* 0x000fe800000006ff */
[----:B------:R-:W1:Y:S02]  /*83b0*/  SYNCS.PHASECHK.TRANS64.TRYWAIT P0, [R0+URZ+0x30], R6 ;  /* 0x00003006000075a7 */ /* 0x000e6400080011ff */
[----:B-1----:R-:W-:Y:S05]  /*83c0*/  @!P0 BRA `(.L_x_136) ;  /* 0x0000002c004c8947 */ /* 0x002fea0003800000 */
.L_x_135:
[----:B------:R-:W-:Y:S05]  /*83d0*/  BSYNC B0 ;  /* 0x0000000000007941 */ /* 0x000fea0003800000 */
.L_x_134:
[----:B------:R-:W-:Y:S01]  /*83e0*/  ISETP.NE.AND P0, PT, R87, RZ, PT ;  /* 0x000000ff5700720c */ /* 0x000fe20003f05270 */
[----:B------:R-:W-:Y:S11]  /*83f0*/  VIADD R85, R85, 0x1 ;  /* 0x0000000155557836 */ /* 0x000ff60000000000 */
[----:B------:R-:W-:Y:S01]  /*8400*/  @!UPT UIADD3 URZ, UPT, UPT, URZ, URZ, URZ ;  /* 0x000000fffffff290 */ /* 0x000fe2000fffe0ff */
[----:B------:R2:W4:Y:S04]  /*8410*/  @P0 LDS.128 R40, [R5] ;  /* 0x0000000005280984 */ /* 0x0005280000000c00 */
[----:B------:R2:W2:Y:S04]  /*8420*/  @P0 LDS.128 R44, [R4+0x10] ;  /* 0x00001000042c0984 */ /* 0x0004a80000000c00 */
[----:B------:R2:W2:Y:S04]  /*8430*/  @P0 LDS.128 R48, [R3+0x20] ;  /* 0x0000200003300984 */ /* 0x0004a80000000c00 */
[----:B------:R2:W2:Y:S01]  /*8440*/  @P0 LDS.128 R52, [R2+0x30] ;  /* 0x0000300002340984 */ /* 0x0004a20000000c00 */
[C---:B------:R-:W-:Y:S04]  /*8450*/  ISETP.NE.AND P0, PT, R85.reuse, 0x4, PT ;  /* 0x000000045500780c */ /* 0x040fe80003f05270 */
[----:B-1----:R-:W-:Y:S02]  /*8460*/  SEL R0, RZ, 0x1, P0 ;  /* 0x00000001ff007807 */ /* 0x002fe40000000000 */
[----:B------:R-:W-:Y:S02]  /*8470*/  SEL R85, R85, RZ, P0 ;  /* 0x000000ff55557207 */ /* 0x000fe40000000000 */
[----:B------:R-:W-:Y:S02]  /*8480*/  LOP3.LUT R88, R88, R0, RZ, 0x3c, !PT ;  /* 0x0000000058587212 */ /* 0x000fe400078e3cff */
.L_x_133:
[----:B------:R-:W-:Y:S05]  /*8490*/  BSYNC B1 ;  /* 0x0000000000017941 */ /* 0x000fea0003800000 */
.L_x_132:
[----:B------:R-:W-:Y:S05]  /*84a0*/  VIADD R0, R34, 0x40 ;  /* 0x0000004022007836 */ /* 0x000fea0000000000 */
[----:B------:R-:W-:Y:S04]  /*84b0*/  SHF.R.U32.HI R0, RZ, 0x15, R0 ;  /* 0x00000015ff007819 */ /* 0x000fe80000011600 */
[----:B------:R-:W-:Y:S11]  /*84c0*/  LOP3.LUT P0, RZ, R0, 0x3, R69, 0x48, !PT ;  /* 0x0000000300ff7812 */ /* 0x000ff60007804845 */
[----:B------:R-:W-:Y:S02]  /*84d0*/  @!UPT UIADD3 URZ, UPT, UPT, URZ, URZ, URZ ;  /* 0x000000fffffff290 */ /* 0x000fe4000fffe0ff */
[----:B------:R-:W-:Y:S05]  /*84e0*/  @!P0 BRA `(.L_x_137) ;  /* 0x0000000000408947 */ /* 0x000fea0003800000 */
[----:B------:R-:W5:Y:S01]  /*84f0*/  LDCU.64 UR8, c[0x4][0x70] ;  /* 0x01000e00ff0877ac */ /* 0x000f620008000a00 */
[----:B--2---:R-:W-:Y:S01]  /*8500*/  MOV R3, 0x0 ;  /* 0x0000000000037802 */ /* 0x004fe20000000f00 */
[----:B-1----:R-:W-:Y:S02]  /*8510*/  HFMA2 R12, -RZ, RZ, 0, 5.9604644775390625e-08 ;  /* 0x00000001ff0c7431 */ /* 0x002fe400000001ff */
[----:B------:R-:W-:Y:S02]  /*8520*/  IMAD.MOV.U32 R8, RZ, RZ, 0x192 ;  /* 0x00000192ff087424 */ /* 0x000fe400078e00ff */
[----:B------:R-:W-:Y:S01]  /*8530*/  IMAD.MOV.U32 R13, RZ, RZ, RZ ;  /* 0x000000ffff0d7224 */ /* 0x000fe200078e00ff */
[----:B------:R-:W1:Y:S01]  /*8540*/  LDCU.64 UR6, c[0x4][0x78] ;  /* 0x01000f00ff0677ac */ /* 0x000e620008000a00 */
[----:B------:R-:W2:Y:S01]  /*8550*/  LDC.64 R2, c[0x4][R3] ;  /* 0x0100000003027b82 */ /* 0x000ea20000000a00 */
[----:B------:R-:W3:Y:S01]  /*8560*/  LDCU.64 UR4, c[0x4][0x10] ;  /* 0x01000200ff0477ac */ /* 0x000ee20008000a00 */
[----:B-----5:R-:W-:Y:S01]  /*8570*/  MOV R5, UR9 ;  /* 0x0000000900057c02 */ /* 0x020fe20008000f00 */
[----:B------:R-:W-:Y:S01]  /*8580*/  IMAD.U32 R4, RZ, RZ, UR8 ;  /* 0x00000008ff047e24 */ /* 0x000fe2000f8e00ff */
[----:B-1----:R-:W-:Y:S01]  /*8590*/  MOV R7, UR7 ;  /* 0x0000000700077c02 */ /* 0x002fe20008000f00 */
[----:B------:R-:W-:Y:S01]  /*85a0*/  IMAD.U32 R6, RZ, RZ, UR6 ;  /* 0x00000006ff067e24 */ /* 0x000fe2000f8e00ff */
[----:B---3--:R-:W-:Y:S01]  /*85b0*/  MOV R11, UR5 ;  /* 0x00000005000b7c02 */ /* 0x008fe20008000f00 */
[----:B------:R-:W-:Y:S02]  /*85c0*/  IMAD.U32 R10, RZ, RZ, UR4 ;  /* 0x00000004ff0a7e24 */ /* 0x000fe4000f8e00ff */
[----:B------:R-:W-:Y:S07]  /*85d0*/  LEPC R20, `(.L_x_137) ;  /* 0x000000001014794e */ /* 0x000fee0000000000 */
[----:B--2-4-:R-:W-:Y:S05]  /*85e0*/  CALL.ABS.NOINC R2 ;  /* 0x0000000002007343 */ /* 0x014fea0003c00000 */
.L_x_137:
[----:B------:R-:W-:Y:S05]  /*85f0*/  WARPSYNC.ALL ;  /* 0x0000000000007948 */ /* 0x000fea0003800000 */
[----:B------:R-:W-:Y:S01]  /*8600*/  R2UR UR4, R34 ;  /* 0x00000000220472ca */ /* 0x000fe200000e0000 */
[----:B------:R-:W-:Y:S01]  /*8610*/  BSSY.RECONVERGENT B0, `(.L_x_138) ;  /* 0x0000043000007945 */ /* 0x000fe20003800200 */
[----:B------:R-:W-:Y:S02]  /*8620*/  ISETP.NE.AND P6, PT, R83, RZ, PT ;  /* 0x000000ff5300720c */ /* 0x000fe40003fc5270 */
[----:B------:R-:W-:Y:S02]  /*8630*/  ISETP.NE.AND P0, PT, R78, RZ, PT ;  /* 0x000000ff4e00720c */ /* 0x000fe40003f05270 */
[----:B------:R-:W-:Y:S07]  /*8640*/  MOV R20, UR40 ;  /* 0x0000002800147c02 */ /* 0x000fee0008000f00 */
[----:B-12---:R-:W1:Y:S02]  /*8650*/  LDTM.x16 R4, tmem[UR4+0x40] ;  /* 0x00004004000479ee */ /* 0x006e640008240000 */
        /* <DEDUP_REMOVED lines=50> */
[----:B------:R-:W-:Y:S01]  /*8980*/  UIADD3 UR10, UPT, UPT, UR36, 0x200, URZ ;  /* 0x00000200240a7890 */ /* 0x000fe2000fffe0ff */
[----:B------:R-:W-:Y:S01]  /*8990*/  R2UR UR7, R65 ;  /* 0x00000000410772ca */ /* 0x000fe200000e0000 */
[----:B------:R-:W-:Y:S02]  /*89a0*/  UIADD3 UR8, UP0, UPT, UR50, 0x680, URZ ;  /* 0x0000068032087890 */ /* 0x000fe4000ff1e0ff */
[----:B------:R-:W-:Y:S02]  /*89b0*/  UIADD3 UR5, UPT, UPT, UR41, 0x40, URZ ;  /* 0x0000004029057890 */ /* 0x000fe4000fffe0ff */
[----:B------:R-:W-:Y:S01]  /*89c0*/  IMAD.U32 R70, RZ, RZ, UR10 ;  /* 0x0000000aff467e24 */ /* 0x000fe2000f8e00ff */
[----:B------:R-:W-:Y:S01]  /*89d0*/  UIADD3.X UR9, UPT, UPT, URZ, UR51, URZ, UP0, !UPT ;  /* 0x00000033ff097290 */ /* 0x000fe200087fe4ff */
[----:B------:R-:W-:Y:S03]  /*89e0*/  UMOV UR6, UR42 ;  /* 0x0000002a00067c82 */ /* 0x000fe60008000000 */
[----:B------:R-:W-:Y:S11]  /*89f0*/  R2UR UR4, R70 ;  /* 0x00000000460472ca */ /* 0x000ff600000e0000 */
[----:B------:R-:W-:Y:S02]  /*8a00*/  @!UPT UIADD3 URZ, UPT, UPT, URZ, URZ, URZ ;  /* 0x000000fffffff290 */ /* 0x000fe4000fffe0ff */
[----:B------:R2:W-:Y:S01]  /*8a10*/  UTMASTG.3D [UR4], [UR8] ;  /* 0x00000004080073b5 */ /* 0x0005e20008010000 */
[----:B------:R0:W-:Y:S01]  /*8a20*/  UTMACMDFLUSH ;  /* 0x00000000000079b7 */ /* 0x0001e20000000000 */
[----:B--2---:R-:W-:Y:S04]  /*8a30*/  DEPBAR.LE SB0, 0x1 ;  /* 0x000080400000791a */ /* 0x004fe80000000000 */
.L_x_139:
[----:B------:R-:W-:Y:S05]  /*8a40*/  BSYNC.RECONVERGENT B0 ;  /* 0x0000000000007941 */ /* 0x000fea0003800200 */
.L_x_138:
        /* <DEDUP_REMOVED lines=21> */
.L_x_143:
[----:B------:R-:W-:Y:S05]  /*8ba0*/  BSYNC B0 ;  /* 0x0000000000007941 */ /* 0x000fea0003800000 */
.L_x_142:
        /* <DEDUP_REMOVED lines=11> */
.L_x_141:
[----:B------:R-:W-:Y:S05]  /*8c60*/  BSYNC B1 ;  /* 0x0000000000017941 */ /* 0x000fea0003800000 */
.L_x_140:
        /* <DEDUP_REMOVED lines=21> */
.L_x_145:
        /* <DEDUP_REMOVED lines=66> */
.L_x_147:
[----:B------:R-:W-:Y:S05]  /*91e0*/  BSYNC.RECONVERGENT B0 ;  /* 0x0000000000007941 */ /* 0x000fea0003800200 */
.L_x_146:
        /* <DEDUP_REMOVED lines=21> */
.L_x_151:
[----:B------:R-:W-:Y:S05]  /*9340*/  BSYNC B0 ;  /* 0x0000000000007941 */ /* 0x000fea0003800000 */
.L_x_150:
        /* <DEDUP_REMOVED lines=11> */
.L_x_149:
[----:B------:R-:W-:Y:S05]  /*9400*/  BSYNC B1 ;  /* 0x0000000000017941 */ /* 0x000fea0003800000 */
.L_x_148:
        /* <DEDUP_REMOVED lines=21> */
.L_x_153:
        /* <DEDUP_REMOVED lines=66> */
.L_x_155:
[----:B------:R-:W-:Y:S05]  /*9980*/  BSYNC.RECONVERGENT B0 ;  /* 0x0000000000007941 */ /* 0x000fea0003800200 */
.L_x_154:
        /* <DEDUP_REMOVED lines=21> */
.L_x_159:
[----:B------:R-:W-:Y:S05]  /*9ae0*/  BSYNC B0 ;  /* 0x0000000000007941 */ /* 0x000fea0003800000 */
.L_x_158:
[----:B------:R-:W-:Y:S11]  /*9af0*/  ISETP.NE.AND P0, PT, R87, RZ, PT ;  /* 0x000000ff5700720c */ /* 0x000ff60003f05270 */
[----:B------:R-:W-:Y:S02]  /*9b00*/  @!UPT UIADD3 URZ, UPT, UPT, URZ, URZ, URZ ;  /* 0x000000fffffff290 */ /* 0x000fe4000fffe0ff */
[----:B------:R2:W4:Y:S04]  /*9b10*/  @P0 LDS.128 R40, [R4] ;  /* 0x0000000004280984 */ /* 0x0005280000000c00 */
[----:B------:R2:W1:Y:S04]  /*9b20*/  @P0 LDS.128 R44, [R3+0x10] ;  /* 0x00001000032c0984 */ /* 0x0004680000000c00 */
[----:B------:R2:W1:Y:S04]  /*9b30*/  @P0 LDS.128 R48, [R2+0x20] ;  /* 0x0000200002300984 */ /* 0x0004680000000c00 */
[----:B------:R2:W1:Y:S02]  /*9b40*/  @P0 LDS.128 R52, [R85+0x30] ;  /* 0x0000300055340984 */ /* 0x0004640000000c00 */
.L_x_157:
[----:B------:R-:W-:Y:S05]  /*9b50*/  BSYNC B1 ;  /* 0x0000000000017941 */ /* 0x000fea0003800000 */
.L_x_156:
        /* <DEDUP_REMOVED lines=21> */
.L_x_161:
[----:B------:R-:W-:Y:S01]  /*9cb0*/  ISETP.NE.AND P0, PT, R78, RZ, PT ;  /* 0x000000ff4e00720c */ /* 0x000fe20003f05270 */
[----:B------:R-:W-:Y:S05]  /*9cc0*/  WARPSYNC.ALL ;  /* 0x0000000000007948 */ /* 0x000fea0003800000 */
[----:B------:R-:W-:Y:S01]  /*9cd0*/  R2UR UR4, R34 ;  /* 0x00000000220472ca */ /* 0x000fe200000e0000 */
[----:B------:R-:W-:Y:S01]  /*9ce0*/  BSSY.RECONVERGENT B0, `(.L_x_162) ;  /* 0x000003c000007945 */ /* 0x000fe20003800200 */
[----:B------:R-:W-:Y:S11]  /*9cf0*/  R2UR UR5, R84 ;  /* 0x00000000540572ca */ /* 0x000ff600000e0000 */
[----:B--2---:R-:W1:Y:S01]  /*9d00*/  LDTM.x16 R4, tmem[UR4+0x70] ;  /* 0x00007004000479ee */ /* 0x004e620008240000 */
[----:B------:R-:W-:Y:S01]  /*9d10*/  NOP ;  /* 0x0000000000007918 */ /* 0x000fe20000000000 */
[----:B------:R-:W-:Y:S04]  /*9d20*/  UIADD3 UR5, UPT, UPT, UR5, 0xc0, URZ ;  /* 0x000000c005057890 */ /* 0x000fe8000fffe0ff */
[----:B------:R-:W-:Y:S09]  /*9d30*/  UPRMT UR5, UR37, 0x654, UR5 ;  /* 0x0000065425057896 */ /* 0x000ff20008000005 */
[----:B-1----:R-:W-:Y:S01]  /*9d40*/  SYNCS.ARRIVE.TRANS64.RED.A1T0 RZ, [UR5], RZ ;  /* 0x000000ffffff79a7 */ /* 0x002fe20008100405 */
[C---:B------:R-:W-:Y:S01]  /*9d50*/  FMUL R0, R33.reuse, R4 ;  /* 0x0000000421007220 */ /* 0x040fe20000400000 */
        /* <DEDUP_REMOVED lines=52> */
.L_x_163:
[----:B------:R-:W-:Y:S05]  /*a0a0*/  BSYNC.RECONVERGENT B0 ;  /* 0x0000000000007941 */ /* 0x000fea0003800200 */
.L_x_162:
[----:B------:R-:W-:Y:S01]  /*a0b0*/  BAR.SYNC.DEFER_BLOCKING 0x1, 0x80 ;  /* 0x0042000000007b1d */ /* 0x000fe20000010000 */
[----:B------:R-:W-:Y:S01]  /*a0c0*/  UISETP.NE.AND UP0, UPT, UR48, -0x8, UPT ;  /* 0xfffffff83000788c */ /* 0x000fe2000bf05270 */
[----:B------:R-:W-:Y:S08]  /*a0d0*/  IADD3 R31, PT, PT, R31, 0x1, RZ ;  /* 0x000000011f1f7810 */ /* 0x000ff00007ffe0ff */
[----:B------:R-:W-:Y:S05]  /*a0e0*/  BRA.U !UP0, `(.L_x_164) ;  /* 0x0000000108287547 */ /* 0x000fea000b800000 */
[----:B------:R-:W-:Y:S01]  /*a0f0*/  ISETP.NE.AND P0, PT, R83, RZ, PT ;  /* 0x000000ff5300720c */ /* 0x000fe20003f05270 */
[----:B------:R-:W-:Y:S01]  /*a100*/  IMAD.U32 R2, RZ, RZ, UR52 ;  /* 0x00000034ff027e24 */ /* 0x000fe2000f8e00ff */
[----:B------:R-:W-:Y:S01]  /*a110*/  UIADD3 UR52, UPT, UPT, UR52, 0x1, URZ ;  /* 0x0000000134347890 */ /* 0x000fe2000fffe0ff */
[----:B------:R-:W-:Y:S03]  /*a120*/  IMAD.U32 R0, RZ, RZ, UR37 ;  /* 0x00000025ff007e24 */ /* 0x000fe6000f8e00ff */
[----:B------:R-:W-:Y:S04]  /*a130*/  UISETP.NE.AND UP0, UPT, UR52, 0x4, UPT ;  /* 0x000000043400788c */ /* 0x000fe8000bf05270 */
[----:B------:R-:W-:Y:S03]  /*a140*/  USEL UR52, UR52, URZ, UP0 ;  /* 0x000000ff34347287 */ /* 0x000fe60008000000 */
[----:B------:R-:W-:Y:S05]  /*a150*/  @P0 LEA R2, R2, UR36, 0x3 ;  /* 0x0000002402020c11 */ /* 0x000fea000f8e18ff */
[----:B------:R-:W-:Y:S05]  /*a160*/  @P0 VIADD R2, R2, 0x50 ;  /* 0x0000005002020836 */ /* 0x000fea0000000000 */
[----:B------:R-:W-:Y:S04]  /*a170*/  @P0 PRMT R0, R0, 0x654, R2 ;  /* 0x0000065400000816 */ /* 0x000fe80000000002 */
[----:B------:R2:W-:Y:S03]  /*a180*/  @P0 SYNCS.ARRIVE.TRANS64.RED.A1T0 RZ, [R0+URZ], RZ ;  /* 0x000000ff00ff09a7 */ /* 0x0005e600081004ff */
.L_x_164:
[----:B------:R-:W-:Y:S01]  /*a190*/  ISETP.NE.AND P2, PT, R79, RZ, PT ;  /* 0x000000ff4f00720c */ /* 0x000fe20003f45270 */
[----:B------:R-:W-:Y:S01]  /*a1a0*/  UIADD3 UR48, UPT, UPT, UR48, 0x8, URZ ;  /* 0x0000000830307890 */ /* 0x000fe2000fffe0ff */
[----:B------:R-:W-:Y:S01]  /*a1b0*/  ISETP.NE.AND P0, PT, R81, 0x2, PT ;  /* 0x000000025100780c */ /* 0x000fe20003f05270 */
[----:B-1----:R-:W-:Y:S01]  /*a1c0*/  IMAD.IADD R14, R29, 0x1, R62 ;  /* 0x000000011d0e7824 */ /* 0x002fe200078e023e */
[----:B------:R-:W-:Y:S01]  /*a1d0*/  ISETP.NE.AND P1, PT, R31, 0x4, PT ;  /* 0x000000041f00780c */ /* 0x000fe20003f25270 */
[----:B------:R-:W-:Y:S01]  /*a1e0*/  IMAD.IADD R15, R30, 0x1, R63 ;  /* 0x000000011e0f7824 */ /* 0x000fe200078e023f */
[----:B------:R-:W-:Y:S02]  /*a1f0*/  SEL R2, RZ, 0x1, P0 ;  /* 0x00000001ff027807 */ /* 0x000fe40000000000 */
[----:B--2---:R-:W-:Y:S02]  /*a200*/  SEL R0, RZ, 0x1, P1 ;  /* 0x00000001ff007807 */ /* 0x004fe40000800000 */
[----:B------:R-:W-:Y:S02]  /*a210*/  LOP3.LUT R72, R72, R2, RZ, 0x3c, !PT ;  /* 0x0000000248487212 */ /* 0x000fe400078e3cff */
[----:B------:R-:W-:Y:S02]  /*a220*/  LOP3.LUT R73, R73, R0, RZ, 0x3c, !PT ;  /* 0x0000000049497212 */ /* 0x000fe400078e3cff */
[----:B------:R-:W-:Y:S02]  /*a230*/  @P2 R2UR UR4, R71 ;  /* 0x00000000470422ca */ /* 0x000fe400000e0000 */
[----:B------:R-:W-:Y:S02]  /*a240*/  SEL R81, R81, RZ, P0 ;  /* 0x000000ff51517207 */ /* 0x000fe40000000000 */
[----:B------:R-:W-:Y:S09]  /*a250*/  SEL R31, R31, RZ, P1 ;  /* 0x000000ff1f1f7207 */ /* 0x000ff20000800000 */
[----:B------:R-:W-:Y:S01]  /*a260*/  IMAD.U32 R65, RZ, RZ, UR4 ;  /* 0x00000004ff417e24 */ /* 0x000fe2000f8e00ff */
[----:B------:R-:W-:Y:S06]  /*a270*/  @P2 BRA `(.L_x_165) ;  /* 0xffffffb4009c2947 */ /* 0x000fec000383ffff */
[----:B------:R-:W-:-:S09]  /*a280*/  UISETP.NE.AND UP0, UPT, UR49, URZ, UPT ;  /* 0x000000ff3100728c */ /* 0x000fd2000bf05270 */
[----:B------:R-:W-:Y:S05]  /*a290*/  BRA.U !UP0, `(.L_x_166) ;  /* 0x0000000108487547 */ /* 0x000fea000b800000 */
[----:B------:R-:W1:Y:S02]  /*a2a0*/  LDCU.64 UR4, c[0x0][0x890] ;  /* 0x00011200ff0477ac */ /* 0x000e640008000a00 */
[----:B-1----:R-:W-:-:S04]  /*a2b0*/  UISETP.NE.U32.AND UP0, UPT, UR4, URZ, UPT ;  /* 0x000000ff0400728c */ /* 0x002fc8000bf05070 */
[----:B------:R-:W-:-:S09]  /*a2c0*/  UISETP.NE.AND.EX UP0, UPT, UR5, URZ, UPT, UP0 ;  /* 0x000000ff0500728c */ /* 0x000fd2000bf05300 */
[----:B------:R-:W-:Y:S05]  /*a2d0*/  BRA.U UP0, `(.L_x_167) ;  /* 0x00000001000c7547 */ /* 0x000fea000b800000 */
[----:B------:R-:W-:-:S13]  /*a2e0*/  FSETP.NEU.AND P0, PT, R35, RZ, PT ;  /* 0x000000ff2300720b */ /* 0x000fda0003f0d000 */
[----:B------:R-:W-:Y:S05]  /*a2f0*/  @!P0 EXIT ;  /* 0x000000000000894d */ /* 0x000fea0003800000 */
[----:B------:R-:W-:Y:S05]  /*a300*/  BRA `(.L_x_166) ;  /* 0x00000000002c7947 */ /* 0x000fea0003800000 */
.L_x_167:
[----:B------:R-:W-:Y:S01]  /*a310*/  ISETP.NE.AND P0, PT, R80, RZ, PT ;  /* 0x000000ff5000720c */ /* 0x000fe20003f05270 */
[----:B------:R-:W-:-:S12]  /*a320*/  BSSY.RECONVERGENT B0, `(.L_x_166) ;  /* 0x0000009000007945 */ /* 0x000fd80003800200 */
[----:B------:R-:W-:Y:S05]  /*a330*/  @P0 BRA `(.L_x_168) ;  /* 0x0000000000140947 */ /* 0x000fea0003800000 */
[----:B------:R-:W1:Y:S02]  /*a340*/  LDCU.64 UR4, c[0x0][0x888] ;  /* 0x00011100ff0477ac */ /* 0x000e640008000a00 */
[----:B-1----:R-:W-:-:S04]  /*a350*/  ISETP.NE.U32.AND P0, PT, RZ, UR4, PT ;  /* 0x00000004ff007c0c */ /* 0x002fc8000bf05070 */
[----:B------:R-:W-:-:S13]  /*a360*/  ISETP.NE.AND.EX P0, PT, RZ, UR5, PT, P0 ;  /* 0x00000005ff007c0c */ /* 0x000fda000bf05300 */
[----:B------:R-:W-:Y:S05]  /*a370*/  @!P0 EXIT ;  /* 0x000000000000894d */ /* 0x000fea0003800000 */
[----:B------:R-:W-:Y:S05]  /*a380*/  BRA `(.L_x_169) ;  /* 0x0000000000087947 */ /* 0x000fea0003800000 */
.L_x_168:
[----:B------:R-:W-:-:S13]  /*a390*/  FSETP.NEU.AND P0, PT, R35, RZ, PT ;  /* 0x000000ff2300720b */ /* 0x000fda0003f0d000 */
[----:B------:R-:W-:Y:S05]  /*a3a0*/  @!P0 EXIT ;  /* 0x000000000000894d */ /* 0x000fea0003800000 */
.L_x_169:
[----:B------:R-:W-:Y:S05]  /*a3b0*/  BSYNC.RECONVERGENT B0 ;  /* 0x0000000000007941 */ /* 0x000fea0003800200 */
.L_x_166:
[----:B------:R-:W-:Y:S01]  /*a3c0*/  ULEA UR4, UR52, UR36, 0x3 ;  /* 0x0000002434047291 */ /* 0x000fe2000f8e18ff */
[----:B------:R-:W-:-:S04]  /*a3d0*/  DEPBAR.LE SB0, 0x0 ;  /* 0x000080000000791a */ /* 0x000fc80000000000 */
[----:B------:R-:W-:-:S04]  /*a3e0*/  UIADD3 UR4, UPT, UPT, UR4, 0x50, URZ ;  /* 0x0000005004047890 */ /* 0x000fc8000fffe0ff */
[----:B------:R-:W-:-:S09]  /*a3f0*/  UPRMT UR4, UR37, 0x654, UR4 ;  /* 0x0000065425047896 */ /* 0x000fd20008000004 */
[----:B------:R-:W-:Y:S01]  /*a400*/  SYNCS.ARRIVE.TRANS64.RED.A1T0 RZ, [UR4], RZ ;  /* 0x000000ffffff79a7 */ /* 0x000fe20008100404 */
[----:B------:R-:W-:Y:S05]  /*a410*/  EXIT ;  /* 0x000000000000794d */ /* 0x000fea0003800000 */
.L_x_19:
[----:B--2---:R2:W1:Y:S02]  /*a420*/  SYNCS.PHASECHK.TRANS64.TRYWAIT P0, [R2+URZ+0xf0], R3 ;  /* 0x0000f003020075a7 */ /* 0x00446400080011ff */
[----:B-1----:R-:W-:Y:S05]  /*a430*/  @!P0 NANOSLEEP.SYNCS 0x989680 ;  /* 0x009896800000895d */ /* 0x002fea0003900000 */
[----:B------:R-:W1:Y:S02]  /*a440*/  @!P0 SYNCS.PHASECHK.TRANS64 P0, [R2+URZ+0xf0], R3 ;  /* 0x0000f003020085a7 */ /* 0x000e6400080010ff */
[----:B-1----:R-:W-:Y:S05]  /*a450*/  @!P0 BRA `(.L_x_19) ;  /* 0xfffffffc00f08947 */ /* 0x002fea000383ffff */
[----:B------:R-:W-:Y:S05]  /*a460*/  BRA `(.L_x_170) ;  /* 0xffffff7000587947 */ /* 0x000fea000383ffff */
.L_x_22:
[----:B------:R-:W-:-:S13]  /*a470*/  R2UR UR6, R5 ;  /* 0x00000000050672ca */ /* 0x000fda00000e0000 */
[----:B-1----:R-:W-:-:S07]  /*a480*/  MOV R2, UR6 ;  /* 0x0000000600027c02 */ /* 0x002fce0008000f00 */
.L_x_171:
[----:B-1----:R1:W2:Y:S02]  /*a490*/  SYNCS.PHASECHK.TRANS64.TRYWAIT P0, [R2+URZ+0x18], R4 ;  /* 0x00001804020075a7 */ /* 0x0022a400080011ff */
[----:B--2---:R-:W-:Y:S05]  /*a4a0*/  @!P0 NANOSLEEP.SYNCS 0x989680 ;  /* 0x009896800000895d */ /* 0x004fea0003900000 */
[----:B------:R-:W2:Y:S02]  /*a4b0*/  @!P0 SYNCS.PHASECHK.TRANS64 P0, [R2+URZ+0x18], R4 ;  /* 0x00001804020085a7 */ /* 0x000ea400080010ff */
[----:B--2---:R-:W-:Y:S05]  /*a4c0*/  @!P0 BRA `(.L_x_171) ;  /* 0xfffffffc00f08947 */ /* 0x004fea000383ffff */
[----:B------:R-:W-:Y:S05]  /*a4d0*/  BRA `(.L_x_21) ;  /* 0xffffff7000cc7947 */ /* 0x000fea000383ffff */
.L_x_30:
[----:B------:R-:W-:-:S07]  /*a4e0*/  MOV R2, UR65 ;  /* 0x0000004100027c02 */ /* 0x000fce0008000f00 */
.L_x_172:
[----:B-1----:R1:W2:Y:S02]  /*a4f0*/  SYNCS.PHASECHK.TRANS64.TRYWAIT P0, [R2+URZ+0x18], R4 ;  /* 0x00001804020075a7 */ /* 0x0022a400080011ff */
[----:B--2---:R-:W-:Y:S05]  /*a500*/  @!P0 NANOSLEEP.SYNCS 0x989680 ;  /* 0x009896800000895d */ /* 0x004fea0003900000 */
[----:B------:R-:W2:Y:S02]  /*a510*/  @!P0 SYNCS.PHASECHK.TRANS64 P0, [R2+URZ+0x18], R4 ;  /* 0x00001804020085a7 */ /* 0x000ea400080010ff */
[----:B--2---:R-:W-:Y:S05]  /*a520*/  @!P0 BRA `(.L_x_172) ;  /* 0xfffffffc00f08947 */ /* 0x004fea000383ffff */
[----:B------:R-:W-:Y:S05]  /*a530*/  BRA `(.L_x_29) ;  /* 0xffffff7800287947 */ /* 0x000fea000383ffff */
.L_x_36:
[----:B-1----:R1:W2:Y:S02]  /*a540*/  SYNCS.PHASECHK.TRANS64.TRYWAIT P0, [R2+URZ+0x80], R3 ;  /* 0x00008003020075a7 */ /* 0x0022a400080011ff */
[----:B--2---:R-:W-:Y:S05]  /*a550*/  @!P0 NANOSLEEP.SYNCS 0x989680 ;  /* 0x009896800000895d */ /* 0x004fea0003900000 */
[----:B------:R-:W2:Y:S02]  /*a560*/  @!P0 SYNCS.PHASECHK.TRANS64 P0, [R2+URZ+0x80], R3 ;  /* 0x00008003020085a7 */ /* 0x000ea400080010ff */
[----:B--2---:R-:W-:Y:S05]  /*a570*/  @!P0 BRA `(.L_x_36) ;  /* 0xfffffffc00f08947 */ /* 0x004fea000383ffff */
[----:B------:R-:W-:Y:S05]  /*a580*/  BRA `(.L_x_173) ;  /* 0xffffff7c00447947 */ /* 0x000fea000383ffff */
.L_x_40:
[----:B----4-:R-:W-:-:S07]  /*a590*/  MOV R0, UR5 ;  /* 0x0000000500007c02 */ /* 0x010fce0008000f00 */
.L_x_174:
[----:B-1----:R1:W2:Y:S02]  /*a5a0*/  SYNCS.PHASECHK.TRANS64.TRYWAIT P0, [R0+URZ], R2 ;  /* 0x00000002000075a7 */ /* 0x0022a400080011ff */
[----:B--2---:R-:W-:Y:S05]  /*a5b0*/  @!P0 NANOSLEEP.SYNCS 0x989680 ;  /* 0x009896800000895d */ /* 0x004fea0003900000 */
[----:B------:R-:W2:Y:S02]  /*a5c0*/  @!P0 SYNCS.PHASECHK.TRANS64 P0, [R0+URZ], R2 ;  /* 0x00000002000085a7 */ /* 0x000ea400080010ff */
[----:B--2---:R-:W-:Y:S05]  /*a5d0*/  @!P0 BRA `(.L_x_174) ;  /* 0xfffffffc00f08947 */ /* 0x004fea000383ffff */
[----:B------:R-:W-:Y:S05]  /*a5e0*/  BRA `(.L_x_175) ;  /* 0xffffff8000bc7947 */ /* 0x000fea000383ffff */
.L_x_41:
[----:B----4-:R-:W-:-:S07]  /*a5f0*/  MOV R0, UR5 ;  /* 0x0000000500007c02 */ /* 0x010fce0008000f00 */
.L_x_176:
[----:B-1----:R1:W2:Y:S02]  /*a600*/  SYNCS.PHASECHK.TRANS64.TRYWAIT P0, [R0+URZ], R2 ;  /* 0x00000002000075a7 */ /* 0x0022a400080011ff */
[----:B--2---:R-:W-:Y:S05]  /*a610*/  @!P0 NANOSLEEP.SYNCS 0x989680 ;  /* 0x009896800000895d */ /* 0x004fea0003900000 */
[----:B------:R-:W2:Y:S02]  /*a620*/  @!P0 SYNCS.PHASECHK.TRANS64 P0, [R0+URZ], R2 ;  /* 0x00000002000085a7 */ /* 0x000ea400080010ff */
[----:B--2---:R-:W-:Y:S05]  /*a630*/  @!P0 BRA `(.L_x_176) ;  /* 0xfffffffc00f08947 */ /* 0x004fea000383ffff */
[----:B------:R-:W-:Y:S05]  /*a640*/  BRA `(.L_x_177) ;  /* 0xffffff8000c87947 */ /* 0x000fea000383ffff */
.L_x_44:
[----:B-1----:R1:W2:Y:S02]  /*a650*/  SYNCS.PHASECHK.TRANS64.TRYWAIT P0, [R0+URZ+0xe0], R4 ;  /* 0x0000e004000075a7 */ /* 0x0022a400080011ff */
[----:B--2---:R-:W-:Y:S05]  /*a660*/  @!P0 NANOSLEEP.SYNCS 0x989680 ;  /* 0x009896800000895d */ /* 0x004fea0003900000 */
[----:B------:R-:W2:Y:S02]  /*a670*/  @!P0 SYNCS.PHASECHK.TRANS64 P0, [R0+URZ+0xe0], R4 ;  /* 0x0000e004000085a7 */ /* 0x000ea400080010ff */
[----:B--2---:R-:W-:Y:S05]  /*a680*/  @!P0 BRA `(.L_x_44) ;  /* 0xfffffffc00f08947 */ /* 0x004fea000383ffff */
[----:B------:R-:W-:Y:S05]  /*a690*/  BRA `(.L_x_178) ;  /* 0xffffff8400247947 */ /* 0x000fea000383ffff */
.L_x_45:
[----:B------:R-:W-:-:S07]  /*a6a0*/  MOV R0, UR5 ;  /* 0x0000000500007c02 */ /* 0x000fce0008000f00 */
.L_x_179:
[----:B-1----:R1:W2:Y:S02]  /*a6b0*/  SYNCS.PHASECHK.TRANS64.TRYWAIT P0, [R0+URZ+0x90], R5 ;  /* 0x00009005000075a7 */ /* 0x0022a400080011ff */
[----:B--2---:R-:W-:Y:S05]  /*a6c0*/  @!P0 NANOSLEEP.SYNCS 0x989680 ;  /* 0x009896800000895d */ /* 0x004fea0003900000 */
[----:B------:R-:W2:Y:S02]  /*a6d0*/  @!P0 SYNCS.PHASECHK.TRANS64 P0, [R0+URZ+0x90], R5 ;  /* 0x00009005000085a7 */ /* 0x000ea400080010ff */
[----:B--2---:R-:W-:Y:S05]  /*a6e0*/  @!P0 BRA `(.L_x_179) ;  /* 0xfffffffc00f08947 */ /* 0x004fea000383ffff */
[----:B------:R-:W-:Y:S05]  /*a6f0*/  BRA `(.L_x_180) ;  /* 0xffffff8400347947 */ /* 0x000fea000383ffff */
.L_x_46:
[----:B-1----:R1:W2:Y:S02]  /*a700*/  SYNCS.PHASECHK.TRANS64.TRYWAIT P1, [R0+URZ+0x80], R4 ;  /* 0x00008004000075a7 */ /* 0x0022a400080211ff */
[----:B--2---:R-:W-:Y:S05]  /*a710*/  @!P1 NANOSLEEP.SYNCS 0x989680 ;  /* 0x009896800000995d */ /* 0x004fea0003900000 */
[----:B------:R-:W2:Y:S02]  /*a720*/  @!P1 SYNCS.PHASECHK.TRANS64 P1, [R0+URZ+0x80], R4 ;  /* 0x00008004000095a7 */ /* 0x000ea400080210ff */
[----:B--2---:R-:W-:Y:S05]  /*a730*/  @!P1 BRA `(.L_x_46) ;  /* 0xfffffffc00f09947 */ /* 0x004fea000383ffff */
[----:B------:R-:W-:Y:S05]  /*a740*/  BRA `(.L_x_181) ;  /* 0xffffff8400647947 */ /* 0x000fea000383ffff */
.L_x_49:
[----:B------:R-:W-:-:S07]  /*a750*/  MOV R0, UR5 ;  /* 0x0000000500007c02 */ /* 0x000fce0008000f00 */
.L_x_182:
[----:B-1----:R1:W2:Y:S02]  /*a760*/  SYNCS.PHASECHK.TRANS64.TRYWAIT P0, [R0+URZ+0x90], R2 ;  /* 0x00009002000075a7 */ /* 0x0022a400080011ff */
[----:B--2---:R-:W-:Y:S05]  /*a770*/  @!P0 NANOSLEEP.SYNCS 0x989680 ;  /* 0x009896800000895d */ /* 0x004fea0003900000 */
[----:B------:R-:W2:Y:S02]  /*a780*/  @!P0 SYNCS.PHASECHK.TRANS64 P0, [R0+URZ+0x90], R2 ;  /* 0x00009002000085a7 */ /* 0x000ea400080010ff */
[----:B--2---:R-:W-:Y:S05]  /*a790*/  @!P0 BRA `(.L_x_182) ;  /* 0xfffffffc00f08947 */ /* 0x004fea000383ffff */
[----:B------:R-:W-:Y:S05]  /*a7a0*/  BRA `(.L_x_48) ;  /* 0xffffff8400b87947 */ /* 0x000fea000383ffff */
.L_x_56:
[----:B-1----:R1:W2:Y:S02]  /*a7b0*/  SYNCS.PHASECHK.TRANS64.TRYWAIT P1, [R0+URZ+0x80], R2 ;  /* 0x00008002000075a7 */ /* 0x0022a400080211ff */
[----:B--2---:R-:W-:Y:S05]  /*a7c0*/  @!P1 NANOSLEEP.SYNCS 0x989680 ;  /* 0x009896800000995d */ /* 0x004fea0003900000 */
[----:B------:R-:W2:Y:S02]  /*a7d0*/  @!P1 SYNCS.PHASECHK.TRANS64 P1, [R0+URZ+0x80], R2 ;  /* 0x00008002000095a7 */ /* 0x000ea400080210ff */
[----:B--2---:R-:W-:Y:S05]  /*a7e0*/  @!P1 BRA `(.L_x_56) ;  /* 0xfffffffc00f09947 */ /* 0x004fea000383ffff */
[----:B------:R-:W-:Y:S05]  /*a7f0*/  BRA `(.L_x_183) ;  /* 0xffffff8c00487947 */ /* 0x000fea000383ffff */
.L_x_57:
[----:B------:R-:W-:-:S07]  /*a800*/  MOV R2, UR6 ;  /* 0x0000000600027c02 */ /* 0x000fce0008000f00 */
.L_x_184:
[----:B-1----:R1:W2:Y:S02]  /*a810*/  SYNCS.PHASECHK.TRANS64.TRYWAIT P0, [R2+URZ+0xc0], R0 ;  /* 0x0000c000020075a7 */ /* 0x0022a400080011ff */
[----:B--2---:R-:W-:Y:S05]  /*a820*/  @!P0 NANOSLEEP.SYNCS 0x989680 ;  /* 0x009896800000895d */ /* 0x004fea0003900000 */
[----:B------:R-:W2:Y:S02]  /*a830*/  @!P0 SYNCS.PHASECHK.TRANS64 P0, [R2+URZ+0xc0], R0 ;  /* 0x0000c000020085a7 */ /* 0x000ea400080010ff */
[----:B--2---:R-:W-:Y:S05]  /*a840*/  @!P0 BRA `(.L_x_184) ;  /* 0xfffffffc00f08947 */ /* 0x004fea000383ffff */
[----:B------:R-:W-:Y:S05]  /*a850*/  BRA `(.L_x_185) ;  /* 0xffffff8c00807947 */ /* 0x000fea000383ffff */
.L_x_60:
[----:B------:R-:W-:Y:S07]  /*a860*/  MOV R0, UR11 ;  /* 0x0000000b00007c02 */ /* 0x000fee0008000f00 */
.L_x_186:
[----:B-1----:R1:W2:Y:S02]  /*a870*/  SYNCS.PHASECHK.TRANS64.TRYWAIT P0, [R0+URZ], R2 ;  /* 0x00000002000075a7 */ /* 0x0022a400080011ff */
[----:B--2---:R-:W-:Y:S05]  /*a880*/  @!P0 NANOSLEEP.SYNCS 0x989680 ;  /* 0x009896800000895d */ /* 0x004fea0003900000 */
[----:B------:R-:W2:Y:S02]  /*a890*/  @!P0 SYNCS.PHASECHK.TRANS64 P0, [R0+URZ], R2 ;  /* 0x00000002000085a7 */ /* 0x000ea400080010ff */
[----:B--2---:R-:W-:Y:S05]  /*a8a0*/  @!P0 BRA `(.L_x_186) ;  /* 0xfffffffc00f08947 */ /* 0x004fea000383ffff */
[----:B------:R-:W-:Y:S05]  /*a8b0*/  BRA `(.L_x_59) ;  /* 0xffffff8c009c7947 */ /* 0x000fea000383ffff */
.L_x_63:
[----:B------:R-:W-:-:S07]  /*a8c0*/  MOV R0, UR6 ;  /* 0x0000000600007c02 */ /* 0x000fce0008000f00 */
.L_x_187:
[----:B--2---:R2:W4:Y:S02]  /*a8d0*/  SYNCS.PHASECHK.TRANS64.TRYWAIT P0, [R0+URZ], R2 ;  /* 0x00000002000075a7 */ /* 0x00452400080011ff */
[----:B----4-:R-:W-:Y:S05]  /*a8e0*/  @!P0 NANOSLEEP.SYNCS 0x989680 ;  /* 0x009896800000895d */ /* 0x010fea0003900000 */
[----:B------:R-:W4:Y:S02]  /*a8f0*/  @!P0 SYNCS.PHASECHK.TRANS64 P0, [R0+URZ], R2 ;  /* 0x00000002000085a7 */ /* 0x000f2400080010ff */
[----:B----4-:R-:W-:Y:S05]  /*a900*/  @!P0 BRA `(.L_x_187) ;  /* 0xfffffffc00f08947 */ /* 0x010fea000383ffff */
[----:B------:R-:W-:Y:S05]  /*a910*/  BRA `(.L_x_188) ;  /* 0xffffff9000c87947 */ /* 0x000fea000383ffff */
.L_x_64:
[----:B------:R-:W-:-:S07]  /*a920*/  MOV R0, UR6 ;  /* 0x0000000600007c02 */ /* 0x000fce0008000f00 */
.L_x_189:
[----:B-1----:R1:W2:Y:S02]  /*a930*/  SYNCS.PHASECHK.TRANS64.TRYWAIT P0, [R0+URZ], R3 ;  /* 0x00000003000075a7 */ /* 0x0022a400080011ff */
[----:B--2---:R-:W-:Y:S05]  /*a940*/  @!P0 NANOSLEEP.SYNCS 0x989680 ;  /* 0x009896800000895d */ /* 0x004fea0003900000 */
[----:B------:R-:W2:Y:S02]  /*a950*/  @!P0 SYNCS.PHASECHK.TRANS64 P0, [R0+URZ], R3 ;  /* 0x00000003000085a7 */ /* 0x000ea400080010ff */
[----:B--2---:R-:W-:Y:S05]  /*a960*/  @!P0 BRA `(.L_x_189) ;  /* 0xfffffffc00f08947 */ /* 0x004fea000383ffff */
[----:B------:R-:W-:Y:S05]  /*a970*/  BRA `(.L_x_190) ;  /* 0xffffff9000d47947 */ /* 0x000fea000383ffff */
.L_x_65:
[----:B------:R-:W-:-:S07]  /*a980*/  MOV R0, UR6 ;  /* 0x0000000600007c02 */ /* 0x000fce0008000f00 */
.L_x_191:
[----:B-1----:R1:W2:Y:S02]  /*a990*/  SYNCS.PHASECHK.TRANS64.TRYWAIT P0, [R0+URZ], R3 ;  /* 0x00000003000075a7 */ /* 0x0022a400080011ff */
[----:B--2---:R-:W-:Y:S05]  /*a9a0*/  @!P0 NANOSLEEP.SYNCS 0x989680 ;  /* 0x009896800000895d */ /* 0x004fea0003900000 */
[----:B------:R-:W2:Y:S02]  /*a9b0*/  @!P0 SYNCS.PHASECHK.TRANS64 P0, [R0+URZ], R3 ;  /* 0x00000003000085a7 */ /* 0x000ea400080010ff */
[----:B--2---:R-:W-:Y:S05]  /*a9c0*/  @!P0 BRA `(.L_x_191) ;  /* 0xfffffffc00f08947 */ /* 0x004fea000383ffff */
[----:B------:R-:W-:Y:S05]  /*a9d0*/  BRA `(.L_x_192) ;  /* 0xffffff9000e07947 */ /* 0x000fea000383ffff */
.L_x_66:
[----:B-1----:R-:W-:-:S07]  /*a9e0*/  MOV R0, UR7 ;  /* 0x0000000700007c02 */ /* 0x002fce0008000f00 */
.L_x_193:
[----:B-1----:R1:W2:Y:S02]  /*a9f0*/  SYNCS.PHASECHK.TRANS64.TRYWAIT P0, [R0+URZ], R2 ;  /* 0x00000002000075a7 */ /* 0x0022a400080011ff */
[----:B--2---:R-:W-:Y:S05]  /*aa00*/  @!P0 NANOSLEEP.SYNCS 0x989680 ;  /* 0x009896800000895d */ /* 0x004fea0003900000 */
[----:B------:R-:W2:Y:S02]  /*aa10*/  @!P0 SYNCS.PHASECHK.TRANS64 P0, [R0+URZ], R2 ;  /* 0x00000002000085a7 */ /* 0x000ea400080010ff */
[----:B--2---:R-:W-:Y:S05]  /*aa20*/  @!P0 BRA `(.L_x_193) ;  /* 0xfffffffc00f08947 */ /* 0x004fea000383ffff */
[----:B------:R-:W-:Y:S05]  /*aa30*/  BRA `(.L_x_194) ;  /* 0xffffff9000ec7947 */ /* 0x000fea000383ffff */
.L_x_71:
[----:B--2---:R2:W3:Y:S02]  /*aa40*/  SYNCS.PHASECHK.TRANS64.TRYWAIT P0, [R0+URZ+0x80], R2 ;  /* 0x00008002000075a7 */ /* 0x0044e400080011ff */
[----:B---3--:R-:W-:Y:S05]  /*aa50*/  @!P0 NANOSLEEP.SYNCS 0x989680 ;  /* 0x009896800000895d */ /* 0x008fea0003900000 */
[----:B------:R-:W3:Y:S02]  /*aa60*/  @!P0 SYNCS.PHASECHK.TRANS64 P0, [R0+URZ+0x80], R2 ;  /* 0x00008002000085a7 */ /* 0x000ee400080010ff */
[----:B---3--:R-:W-:Y:S05]  /*aa70*/  @!P0 BRA `(.L_x_71) ;  /* 0xfffffffc00f08947 */ /* 0x008fea000383ffff */
[----:B------:R-:W-:Y:S05]  /*aa80*/  BRA `(.L_x_195) ;  /* 0xffffff9400ec7947 */ /* 0x000fea000383ffff */
.L_x_74:
[----:B------:R-:W-:Y:S07]  /*aa90*/  MOV R0, UR7 ;  /* 0x0000000700007c02 */ /* 0x000fee0008000f00 */
.L_x_196:
[----:B--2---:R2:W3:Y:S02]  /*aaa0*/  SYNCS.PHASECHK.TRANS64.TRYWAIT P0, [R0+URZ+0x78], R2 ;  /* 0x00007802000075a7 */ /* 0x0044e400080011ff */
[----:B---3--:R-:W-:Y:S05]  /*aab0*/  @!P0 NANOSLEEP.SYNCS 0x989680 ;  /* 0x009896800000895d */ /* 0x008fea0003900000 */
[----:B------:R-:W3:Y:S02]  /*aac0*/  @!P0 SYNCS.PHASECHK.TRANS64 P0, [R0+URZ+0x78], R2 ;  /* 0x00007802000085a7 */ /* 0x000ee400080010ff */
[----:B---3--:R-:W-:Y:S05]  /*aad0*/  @!P0 BRA `(.L_x_196) ;  /* 0xfffffffc00f08947 */ /* 0x008fea000383ffff */
[----:B------:R-:W-:Y:S05]  /*aae0*/  BRA `(.L_x_73) ;  /* 0xffffff9800cc7947 */ /* 0x000fea000383ffff */
.L_x_77:
[----:B------:R-:W-:Y:S07]  /*aaf0*/  MOV R0, UR7 ;  /* 0x0000000700007c02 */ /* 0x000fee0008000f00 */
.L_x_197:
[----:B-1----:R1:W2:Y:S02]  /*ab00*/  SYNCS.PHASECHK.TRANS64.TRYWAIT P0, [R0+URZ+0x50], R32 ;  /* 0x00005020000075a7 */ /* 0x0022a400080011ff */
[----:B--2---:R-:W-:Y:S05]  /*ab10*/  @!P0 NANOSLEEP.SYNCS 0x989680 ;  /* 0x009896800000895d */ /* 0x004fea0003900000 */
[----:B------:R-:W2:Y:S02]  /*ab20*/  @!P0 SYNCS.PHASECHK.TRANS64 P0, [R0+URZ+0x50], R32 ;  /* 0x00005020000085a7 */ /* 0x000ea400080010ff */
[----:B--2---:R-:W-:Y:S05]  /*ab30*/  @!P0 BRA `(.L_x_197) ;  /* 0xfffffffc00f08947 */ /* 0x004fea000383ffff */
[----:B------:R-:W-:Y:S05]  /*ab40*/  BRA `(.L_x_198) ;  /* 0xffffff9c004c7947 */ /* 0x000fea000383ffff */
.L_x_78:
[----:B------:R-:W-:Y:S07]  /*ab50*/  MOV R0, UR7 ;  /* 0x0000000700007c02 */ /* 0x000fee0008000f00 */
.L_x_199:
[----:B-1----:R1:W2:Y:S02]  /*ab60*/  SYNCS.PHASECHK.TRANS64.TRYWAIT P0, [R0+URZ+0x58], R32 ;  /* 0x00005820000075a7 */ /* 0x0022a400080011ff */
[----:B--2---:R-:W-:Y:S05]  /*ab70*/  @!P0 NANOSLEEP.SYNCS 0x989680 ;  /* 0x009896800000895d */ /* 0x004fea0003900000 */
[----:B------:R-:W2:Y:S02]  /*ab80*/  @!P0 SYNCS.PHASECHK.TRANS64 P0, [R0+URZ+0x58], R32 ;  /* 0x00005820000085a7 */ /* 0x000ea400080010ff */
[----:B--2---:R-:W-:Y:S05]  /*ab90*/  @!P0 BRA `(.L_x_199) ;  /* 0xfffffffc00f08947 */ /* 0x004fea000383ffff */
[----:B------:R-:W-:Y:S05]  /*aba0*/  BRA `(.L_x_200) ;  /* 0xffffff9c00887947 */ /* 0x000fea000383ffff */
.L_x_79:
[----:B------:R-:W-:Y:S07]  /*abb0*/  MOV R0, UR7 ;  /* 0x0000000700007c02 */ /* 0x000fee0008000f00 */
.L_x_201:
[----:B-1----:R1:W2:Y:S02]  /*abc0*/  SYNCS.PHASECHK.TRANS64.TRYWAIT P0, [R0+URZ+0x60], R32 ;  /* 0x00006020000075a7 */ /* 0x0022a400080011ff */
[----:B--2---:R-:W-:Y:S05]  /*abd0*/  @!P0 NANOSLEEP.SYNCS 0x989680 ;  /* 0x009896800000895d */ /* 0x004fea0003900000 */
[----:B------:R-:W2:Y:S02]  /*abe0*/  @!P0 SYNCS.PHASECHK.TRANS64 P0, [R0+URZ+0x60], R32 ;  /* 0x00006020000085a7 */ /* 0x000ea400080010ff */
[----:B--2---:R-:W-:Y:S05]  /*abf0*/  @!P0 BRA `(.L_x_201) ;  /* 0xfffffffc00f08947 */ /* 0x004fea000383ffff */
[----:B------:R-:W-:Y:S05]  /*ac00*/  BRA `(.L_x_202) ;  /* 0xffffff9c00cc7947 */ /* 0x000fea000383ffff */
.L_x_80:
[----:B------:R-:W-:Y:S07]  /*ac10*/  MOV R0, UR7 ;  /* 0x0000000700007c02 */ /* 0x000fee0008000f00 */
.L_x_203:
[----:B-1----:R1:W2:Y:S02]  /*ac20*/  SYNCS.PHASECHK.TRANS64.TRYWAIT P0, [R0+URZ+0x68], R32 ;  /* 0x00006820000075a7 */ /* 0x0022a400080011ff */
[----:B--2---:R-:W-:Y:S05]  /*ac30*/  @!P0 NANOSLEEP.SYNCS 0x989680 ;  /* 0x009896800000895d */ /* 0x004fea0003900000 */
[----:B------:R-:W2:Y:S02]  /*ac40*/  @!P0 SYNCS.PHASECHK.TRANS64 P0, [R0+URZ+0x68], R32 ;  /* 0x00006820000085a7 */ /* 0x000ea400080010ff */
[----:B--2---:R-:W-:Y:S05]  /*ac50*/  @!P0 BRA `(.L_x_203) ;  /* 0xfffffffc00f08947 */ /* 0x004fea000383ffff */
[----:B------:R-:W-:Y:S05]  /*ac60*/  BRA `(.L_x_204) ;  /* 0xffffffa000107947 */ /* 0x000fea000383ffff */
.L_x_81:
[----:B------:R-:W-:Y:S07]  /*ac70*/  MOV R0, UR7 ;  /* 0x0000000700007c02 */ /* 0x000fee0008000f00 */
.L_x_205:
[----:B-1----:R1:W2:Y:S02]  /*ac80*/  SYNCS.PHASECHK.TRANS64.TRYWAIT P0, [R0+URZ+0x50], R14 ;  /* 0x0000500e000075a7 */ /* 0x0022a400080011ff */
[----:B--2---:R-:W-:Y:S05]  /*ac90*/  @!P0 NANOSLEEP.SYNCS 0x989680 ;  /* 0x009896800000895d */ /* 0x004fea0003900000 */
[----:B------:R-:W2:Y:S02]  /*aca0*/  @!P0 SYNCS.PHASECHK.TRANS64 P0, [R0+URZ+0x50], R14 ;  /* 0x0000500e000085a7 */ /* 0x000ea400080010ff */
[----:B--2---:R-:W-:Y:S05]  /*acb0*/  @!P0 BRA `(.L_x_205) ;  /* 0xfffffffc00f08947 */ /* 0x004fea000383ffff */
[----:B------:R-:W-:Y:S05]  /*acc0*/  BRA `(.L_x_206) ;  /* 0xffffffa000587947 */ /* 0x000fea000383ffff */
.L_x_82:
[----:B------:R-:W-:Y:S07]  /*acd0*/  MOV R0, UR7 ;  /* 0x0000000700007c02 */ /* 0x000fee0008000f00 */
.L_x_207:
[----:B-1----:R1:W2:Y:S02]  /*ace0*/  SYNCS.PHASECHK.TRANS64.TRYWAIT P0, [R0+URZ+0x58], R14 ;  /* 0x0000580e000075a7 */ /* 0x0022a400080011ff */
[----:B--2---:R-:W-:Y:S05]  /*acf0*/  @!P0 NANOSLEEP.SYNCS 0x989680 ;  /* 0x009896800000895d */ /* 0x004fea0003900000 */
[----:B------:R-:W2:Y:S02]  /*ad00*/  @!P0 SYNCS.PHASECHK.TRANS64 P0, [R0+URZ+0x58], R14 ;  /* 0x0000580e000085a7 */ /* 0x000ea400080010ff */
[----:B--2---:R-:W-:Y:S05]  /*ad10*/  @!P0 BRA `(.L_x_207) ;  /* 0xfffffffc00f08947 */ /* 0x004fea000383ffff */
[----:B------:R-:W-:Y:S05]  /*ad20*/  BRA `(.L_x_208) ;  /* 0xffffffa0009c7947 */ /* 0x000fea000383ffff */
.L_x_83:
[----:B------:R-:W-:Y:S07]  /*ad30*/  MOV R0, UR7 ;  /* 0x0000000700007c02 */ /* 0x000fee0008000f00 */
.L_x_209:
[----:B-1----:R1:W2:Y:S02]  /*ad40*/  SYNCS.PHASECHK.TRANS64.TRYWAIT P0, [R0+URZ+0x60], R14 ;  /* 0x0000600e000075a7 */ /* 0x0022a400080011ff */
[----:B--2---:R-:W-:Y:S05]  /*ad50*/  @!P0 NANOSLEEP.SYNCS 0x989680 ;  /* 0x009896800000895d */ /* 0x004fea0003900000 */
[----:B------:R-:W2:Y:S02]  /*ad60*/  @!P0 SYNCS.PHASECHK.TRANS64 P0, [R0+URZ+0x60], R14 ;  /* 0x0000600e000085a7 */ /* 0x000ea400080010ff */
[----:B--2---:R-:W-:Y:S05]  /*ad70*/  @!P0 BRA `(.L_x_209) ;  /* 0xfffffffc00f08947 */ /* 0x004fea000383ffff */
[----:B------:R-:W-:Y:S05]  /*ad80*/  BRA `(.L_x_210) ;  /* 0xffffffa000e07947 */ /* 0x000fea000383ffff */
.L_x_84:
[----:B------:R-:W-:Y:S07]  /*ad90*/  MOV R0, UR7 ;  /* 0x0000000700007c02 */ /* 0x000fee0008000f00 */
.L_x_211:
[----:B-1----:R1:W2:Y:S02]  /*ada0*/  SYNCS.PHASECHK.TRANS64.TRYWAIT P0, [R0+URZ+0x68], R14 ;  /* 0x0000680e000075a7 */ /* 0x0022a400080011ff */
[----:B--2---:R-:W-:Y:S05]  /*adb0*/  @!P0 NANOSLEEP.SYNCS 0x989680 ;  /* 0x009896800000895d */ /* 0x004fea0003900000 */
[----:B------:R-:W2:Y:S02]  /*adc0*/  @!P0 SYNCS.PHASECHK.TRANS64 P0, [R0+URZ+0x68], R14 ;  /* 0x0000680e000085a7 */ /* 0x000ea400080010ff */
[----:B--2---:R-:W-:Y:S05]  /*add0*/  @!P0 BRA `(.L_x_211) ;  /* 0xfffffffc00f08947 */ /* 0x004fea000383ffff */
[----:B------:R-:W-:Y:S05]  /*ade0*/  BRA `(.L_x_212) ;  /* 0xffffffa400647947 */ /* 0x000fea000383ffff */
.L_x_86:
[----:B------:R-:W-:-:S07]  /*adf0*/  MOV R0, UR7 ;  /* 0x0000000700007c02 */ /* 0x000fce0008000f00 */
.L_x_213:
[----:B-1----:R1:W3:Y:S02]  /*ae00*/  SYNCS.PHASECHK.TRANS64.TRYWAIT P0, [R0+URZ+0x50], R32 ;  /* 0x00005020000075a7 */ /* 0x0022e400080011ff */
[----:B---3--:R-:W-:Y:S05]  /*ae10*/  @!P0 NANOSLEEP.SYNCS 0x989680 ;  /* 0x009896800000895d */ /* 0x008fea0003900000 */
[----:B------:R-:W3:Y:S02]  /*ae20*/  @!P0 SYNCS.PHASECHK.TRANS64 P0, [R0+URZ+0x50], R32 ;  /* 0x00005020000085a7 */ /* 0x000ee400080010ff */
[----:B---3--:R-:W-:Y:S05]  /*ae30*/  @!P0 BRA `(.L_x_213) ;  /* 0xfffffffc00f08947 */ /* 0x008fea000383ffff */
[----:B------:R-:W-:Y:S05]  /*ae40*/  BRA `(.L_x_214) ;  /* 0xffffffa400d47947 */ /* 0x000fea000383ffff */
.L_x_87:
[----:B-1----:R-:W-:-:S07]  /*ae50*/  MOV R0, UR7 ;  /* 0x0000000700007c02 */ /* 0x002fce0008000f00 */
.L_x_215:
[----:B-1----:R1:W3:Y:S02]  /*ae60*/  SYNCS.PHASECHK.TRANS64.TRYWAIT P0, [R0+URZ+0x58], R32 ;  /* 0x00005820000075a7 */ /* 0x0022e400080011ff */
[----:B---3--:R-:W-:Y:S05]  /*ae70*/  @!P0 NANOSLEEP.SYNCS 0x989680 ;  /* 0x009896800000895d */ /* 0x008fea0003900000 */
[----:B------:R-:W3:Y:S02]  /*ae80*/  @!P0 SYNCS.PHASECHK.TRANS64 P0, [R0+URZ+0x58], R32 ;  /* 0x00005820000085a7 */ /* 0x000ee400080010ff */
[----:B---3--:R-:W-:Y:S05]  /*ae90*/  @!P0 BRA `(.L_x_215) ;  /* 0xfffffffc00f08947 */ /* 0x008fea000383ffff */
[----:B------:R-:W-:Y:S05]  /*aea0*/  BRA `(.L_x_216) ;  /* 0xffffffa400c47947 */ /* 0x000fea000383ffff */
.L_x_88:
[----:B------:R-:W-:-:S07]  /*aeb0*/  MOV R2, UR7 ;  /* 0x0000000700027c02 */ /* 0x000fce0008000f00 */
.L_x_217:
[----:B-1----:R1:W3:Y:S02]  /*aec0*/  SYNCS.PHASECHK.TRANS64.TRYWAIT P0, [R2+URZ+0x60], R32 ;  /* 0x00006020020075a7 */ /* 0x0022e400080011ff */
[----:B---3--:R-:W-:Y:S05]  /*aed0*/  @!P0 NANOSLEEP.SYNCS 0x989680 ;  /* 0x009896800000895d */ /* 0x008fea0003900000 */
[----:B------:R-:W3:Y:S02]  /*aee0*/  @!P0 SYNCS.PHASECHK.TRANS64 P0, [R2+URZ+0x60], R32 ;  /* 0x00006020020085a7 */ /* 0x000ee400080010ff */
[----:B---3--:R-:W-:Y:S05]  /*aef0*/  @!P0 BRA `(.L_x_217) ;  /* 0xfffffffc00f08947 */ /* 0x008fea000383ffff */
[----:B------:R-:W-:Y:S05]  /*af00*/  BRA `(.L_x_218) ;  /* 0xffffffa400b87947 */ /* 0x000fea000383ffff */
.L_x_90:
[----:B--2---:R2:W4:Y:S02]  /*af10*/  SYNCS.PHASECHK.TRANS64.TRYWAIT P0, [R0+URZ+0x80], R2 ;  /* 0x00008002000075a7 */ /* 0x00452400080011ff */
[----:B----4-:R-:W-:Y:S05]  /*af20*/  @!P0 NANOSLEEP.SYNCS 0x989680 ;  /* 0x009896800000895d */ /* 0x010fea0003900000 */
[----:B------:R-:W4:Y:S02]  /*af30*/  @!P0 SYNCS.PHASECHK.TRANS64 P0, [R0+URZ+0x80], R2 ;  /* 0x00008002000085a7 */ /* 0x000f2400080010ff */
[----:B----4-:R-:W-:Y:S05]  /*af40*/  @!P0 BRA `(.L_x_90) ;  /* 0xfffffffc00f08947 */ /* 0x010fea000383ffff */
[----:B------:R-:W-:Y:S05]  /*af50*/  BRA `(.L_x_219) ;  /* 0xffffffa800787947 */ /* 0x000fea000383ffff */
.L_x_101:
[----:B-1----:R-:W-:Y:S04]  /*af60*/  MOV R2, UR36 ;  /* 0x0000002400027c02 */ /* 0x002fe80008000f00 */
[----:B------:R1:W3:Y:S03]  /*af70*/  SYNCS.PHASECHK.TRANS64.TRYWAIT P1, [R2+URZ+0x30], R3 ;  /* 0x00003003020075a7 */ /* 0x0002e600080211ff */
[----:B---3--:R-:W-:Y:S05]  /*af80*/  @!P1 NANOSLEEP.SYNCS 0x989680 ;  /* 0x009896800000995d */ /* 0x008fea0003900000 */
[----:B------:R-:W3:Y:S02]  /*af90*/  @!P1 SYNCS.PHASECHK.TRANS64 P1, [R2+URZ+0x30], R3 ;  /* 0x00003003020095a7 */ /* 0x000ee400080210ff */
[----:B---3--:R-:W-:Y:S05]  /*afa0*/  @!P1 BRA `(.L_x_101) ;  /* 0xfffffffc00ec9947 */ /* 0x008fea000383ffff */
[----:B------:R-:W-:Y:S05]  /*afb0*/  BRA `(.L_x_100) ;  /* 0xffffffb400887947 */ /* 0x000fea000383ffff */
.L_x_103:
[----:B-1----:R1:W4:Y:S02]  /*afc0*/  SYNCS.PHASECHK.TRANS64.TRYWAIT P0, [R84+URZ+0xa0], R0 ;  /* 0x0000a000540075a7 */ /* 0x00232400080011ff */
[----:B----4-:R-:W-:Y:S05]  /*afd0*/  @!P0 NANOSLEEP.SYNCS 0x989680 ;  /* 0x009896800000895d */ /* 0x010fea0003900000 */
[----:B------:R-:W4:Y:S02]  /*afe0*/  @!P0 SYNCS.PHASECHK.TRANS64 P0, [R84+URZ+0xa0], R0 ;  /* 0x0000a000540085a7 */ /* 0x000f2400080010ff */
[----:B----4-:R-:W-:Y:S05]  /*aff0*/  @!P0 BRA `(.L_x_103) ;  /* 0xfffffffc00f08947 */ /* 0x010fea000383ffff */
[----:B------:R-:W-:Y:S05]  /*b000*/  BRA `(.L_x_102) ;  /* 0xffffffb400b07947 */ /* 0x000fea000383ffff */
.L_x_112:
[----:B-1----:R1:W2:Y:S02]  /*b010*/  SYNCS.PHASECHK.TRANS64.TRYWAIT P0, [R2+URZ+0x30], R0 ;  /* 0x00003000020075a7 */ /* 0x0022a400080011ff */
[----:B--2---:R-:W-:Y:S05]  /*b020*/  @!P0 NANOSLEEP.SYNCS 0x989680 ;  /* 0x009896800000895d */ /* 0x004fea0003900000 */
[----:B------:R-:W2:Y:S02]  /*b030*/  @!P0 SYNCS.PHASECHK.TRANS64 P0, [R2+URZ+0x30], R0 ;  /* 0x00003000020085a7 */ /* 0x000ea400080010ff */
[----:B--2---:R-:W-:Y:S05]  /*b040*/  @!P0 BRA `(.L_x_112) ;  /* 0xfffffffc00f08947 */ /* 0x004fea000383ffff */
[----:B------:R-:W-:Y:S05]  /*b050*/  BRA `(.L_x_111) ;  /* 0xffffffbc004c7947 */ /* 0x000fea000383ffff */
.L_x_120:
[----:B-1----:R1:W2:Y:S02]  /*b060*/  SYNCS.PHASECHK.TRANS64.TRYWAIT P0, [R0+URZ+0x30], R6 ;  /* 0x00003006000075a7 */ /* 0x0022a400080011ff */
[----:B--2---:R-:W-:Y:S05]  /*b070*/  @!P0 NANOSLEEP.SYNCS 0x989680 ;  /* 0x009896800000895d */ /* 0x004fea0003900000 */
[----:B------:R-:W2:Y:S02]  /*b080*/  @!P0 SYNCS.PHASECHK.TRANS64 P0, [R0+URZ+0x30], R6 ;  /* 0x00003006000085a7 */ /* 0x000ea400080010ff */
[----:B--2---:R-:W-:Y:S05]  /*b090*/  @!P0 BRA `(.L_x_120) ;  /* 0xfffffffc00f08947 */ /* 0x004fea000383ffff */
[----:B------:R-:W-:Y:S05]  /*b0a0*/  BRA `(.L_x_119) ;  /* 0xffffffc4000c7947 */ /* 0x000fea000383ffff */
.L_x_128:
[----:B-1----:R1:W2:Y:S02]  /*b0b0*/  SYNCS.PHASECHK.TRANS64.TRYWAIT P0, [R0+URZ+0x30], R6 ;  /* 0x00003006000075a7 */ /* 0x0022a400080011ff */
[----:B--2---:R-:W-:Y:S05]  /*b0c0*/  @!P0 NANOSLEEP.SYNCS 0x989680 ;  /* 0x009896800000895d */ /* 0x004fea0003900000 */
[----:B------:R-:W2:Y:S02]  /*b0d0*/  @!P0 SYNCS.PHASECHK.TRANS64 P0, [R0+URZ+0x30], R6 ;  /* 0x00003006000085a7 */ /* 0x000ea400080010ff */
[----:B--2---:R-:W-:Y:S05]  /*b0e0*/  @!P0 BRA `(.L_x_128) ;  /* 0xfffffffc00f08947 */ /* 0x004fea000383ffff */
[----:B------:R-:W-:Y:S05]  /*b0f0*/  BRA `(.L_x_127) ;  /* 0xffffffc800d07947 */ /* 0x000fea000383ffff */
.L_x_136:
[----:B-1----:R1:W2:Y:S02]  /*b100*/  SYNCS.PHASECHK.TRANS64.TRYWAIT P0, [R0+URZ+0x30], R6 ;  /* 0x00003006000075a7 */ /* 0x0022a400080011ff */
[----:B--2---:R-:W-:Y:S05]  /*b110*/  @!P0 NANOSLEEP.SYNCS 0x989680 ;  /* 0x009896800000895d */ /* 0x004fea0003900000 */
[----:B------:R-:W2:Y:S02]  /*b120*/  @!P0 SYNCS.PHASECHK.TRANS64 P0, [R0+URZ+0x30], R6 ;  /* 0x00003006000085a7 */ /* 0x000ea400080010ff */
[----:B--2---:R-:W-:Y:S05]  /*b130*/  @!P0 BRA `(.L_x_136) ;  /* 0xfffffffc00f08947 */ /* 0x004fea000383ffff */
[----:B------:R-:W-:Y:S05]  /*b140*/  BRA `(.L_x_135) ;  /* 0xffffffd000a07947 */ /* 0x000fea000383ffff */
.L_x_144:
[----:B-1----:R1:W2:Y:S02]  /*b150*/  SYNCS.PHASECHK.TRANS64.TRYWAIT P0, [R0+URZ+0x30], R6 ;  /* 0x00003006000075a7 */ /* 0x0022a400080011ff */
[----:B--2---:R-:W-:Y:S05]  /*b160*/  @!P0 NANOSLEEP.SYNCS 0x989680 ;  /* 0x009896800000895d */ /* 0x004fea0003900000 */
[----:B------:R-:W2:Y:S02]  /*b170*/  @!P0 SYNCS.PHASECHK.TRANS64 P0, [R0+URZ+0x30], R6 ;  /* 0x00003006000085a7 */ /* 0x000ea400080010ff */
[----:B--2---:R-:W-:Y:S05]  /*b180*/  @!P0 BRA `(.L_x_144) ;  /* 0xfffffffc00f08947 */ /* 0x004fea000383ffff */
[----:B------:R-:W-:Y:S05]  /*b190*/  BRA `(.L_x_143) ;  /* 0xffffffd800807947 */ /* 0x000fea000383ffff */
.L_x_152:
[----:B-1----:R1:W2:Y:S02]  /*b1a0*/  SYNCS.PHASECHK.TRANS64.TRYWAIT P0, [R0+URZ+0x30], R6 ;  /* 0x00003006000075a7 */ /* 0x0022a400080011ff */
[----:B--2---:R-:W-:Y:S05]  /*b1b0*/  @!P0 NANOSLEEP.SYNCS 0x989680 ;  /* 0x009896800000895d */ /* 0x004fea0003900000 */
[----:B------:R-:W2:Y:S02]  /*b1c0*/  @!P0 SYNCS.PHASECHK.TRANS64 P0, [R0+URZ+0x30], R6 ;  /* 0x00003006000085a7 */ /* 0x000ea400080010ff */
[----:B--2---:R-:W-:Y:S05]  /*b1d0*/  @!P0 BRA `(.L_x_152) ;  /* 0xfffffffc00f08947 */ /* 0x004fea000383ffff */
[----:B------:R-:W-:Y:S05]  /*b1e0*/  BRA `(.L_x_151) ;  /* 0xffffffe000547947 */ /* 0x000fea000383ffff */
.L_x_160:
[----:B-1----:R1:W2:Y:S02]  /*b1f0*/  SYNCS.PHASECHK.TRANS64.TRYWAIT P0, [R0+URZ+0x30], R88 ;  /* 0x00003058000075a7 */ /* 0x0022a400080011ff */
[----:B--2---:R-:W-:Y:S05]  /*b200*/  @!P0 NANOSLEEP.SYNCS 0x989680 ;  /* 0x009896800000895d */ /* 0x004fea0003900000 */
[----:B------:R-:W2:Y:S02]  /*b210*/  @!P0 SYNCS.PHASECHK.TRANS64 P0, [R0+URZ+0x30], R88 ;  /* 0x00003058000085a7 */ /* 0x000ea400080010ff */
[----:B--2---:R-:W-:Y:S05]  /*b220*/  @!P0 BRA `(.L_x_160) ;  /* 0xfffffffc00f08947 */ /* 0x004fea000383ffff */
[----:B------:R-:W-:Y:S05]  /*b230*/  BRA `(.L_x_159) ;  /* 0xffffffe800287947 */ /* 0x000fea000383ffff */
        .weak           $__internal_0_$__cuda_sm10x_tcgen05_guardrail_trap_col_being_dealloced_not_returned_by_alloc
        .type           $__internal_0_$__cuda_sm10x_tcgen05_guardrail_trap_col_being_dealloced_not_returned_by_alloc,@function
        .size           $__internal_0_$__cuda_sm10x_tcgen05_guardrail_trap_col_being_dealloced_not_returned_by_alloc,($__internal_1_$__cuda_sm10x_tcgen05_guardrail_trap_phase_invalid_during_alloc - $__internal_0_$__cuda_sm10x_tcgen05_guardrail_trap_col_being_dealloced_not_returned_by_alloc)
$__internal_0_$__cuda_sm10x_tcgen05_guardrail_trap_col_being_dealloced_not_returned_by_alloc:
[----:B------:R-:W-:Y:S05]  /*b240*/  BPT.TRAP 0x1 ;  /* 0x000000040000795c */ /* 0x000fea0000300000 */
[----:B------:R-:W-:-:S04]  /*b250*/  HFMA2 R3, -RZ, RZ, 0, 0 ;  /* 0x00000000ff037431 */ /* 0x000fc800000001ff */
[----:B------:R-:W-:Y:S05]  /*b260*/  RET.REL.NODEC R2 `(_ZN7cutlass13device_kernelINS_4gemm6kernel13GemmUniversalIN4cute5tupleIJiiiiEEENS1_10collective13CollectiveMmaINS1_35MainloopSm100TmaUmmaWarpSpecializedILi3ELi2ELi4ENS5_IJNS4_1CILi1EEESB_SB_EEEEENS5_IJNSA_ILi128EEESE_NSA_ILi64EEEEEEfNS5_IJSB_llEEEfSH_NS4_8TiledMMAINS4_8MMA_AtomIJNS4_17SM100_MMA_TF32_SSINS_10tfloat32_tESL_fLi128ELi128ELNS4_4UMMA5MajorE1ELSN_1ELNSM_7ScaleInE0ELSO_0EEEEEENS4_6LayoutISC_NS5_IJNSA_ILi0EEESS_SS_EEEEENS5_IJNS4_10UnderscoreESV_SV_EEEEENS4_13SM90_TMA_LOADENS4_14ComposedLayoutINS4_7SwizzleILi2ELi5ELi2EEENS4_18smem_ptr_flag_bitsILi32EEENSR_INS5_IJNSA_ILi32EEENSA_ILi4EEEEEENS5_IJSB_S14_EEEEEEEvNS4_8identityESY_S19_vS1A_EENS_8epilogue10collective18CollectiveEpilogueINS1C_23Sm100TmaWarpSpecializedILi4ELi2ELi16ELb1ELb0EEEJSG_NS5_IJNSR_ISE_SB_EENSR_INSA_ILi16EEESB_EEEEEfNS5_IJlSB_lEEEfS1L_NS1C_6fusion15FusionCallbacksIS1G_NS1M_17LinearCombinationIffffLNS_15FloatRoundStyleE2EEESG_S1K_JEEENS4_5SM1004TMEM4LOAD26SM100_TMEM_LOAD_32dp32b16xESY_NSZ_INS10_ILi2ELi4ELi3EEES13_NSR_INS5_IJNSA_ILi8EEES1I_EEENS5_IJS1I_SB_EEEEEEENS4_39AutoVectorizingCopyWithAssumedAlignmentILi128EEENS4_14SM90_TMA_STOREES21_S23_S23_EEEvvEEEEvNT_6ParamsE) ;  /* 0xffffff4c02647950 */ /* 0x000fea0003c3ffff */
        .weak           $__internal_1_$__cuda_sm10x_tcgen05_guardrail_trap_phase_invalid_during_alloc
        .type           $__internal_1_$__cuda_sm10x_tcgen05_guardrail_trap_phase_invalid_during_alloc,@function
        .size           $__internal_1_$__cuda_sm10x_tcgen05_guardrail_trap_phase_invalid_during_alloc,($__internal_2_$__cuda_sm10x_tcgen05_guardrail_trap_unallocated_columns_being_dealloced - $__internal_1_$__cuda_sm10x_tcgen05_guardrail_trap_phase_invalid_during_alloc)
$__internal_1_$__cuda_sm10x_tcgen05_guardrail_trap_phase_invalid_during_alloc:
[----:B------:R-:W-:Y:S05]  /*b270*/  BPT.TRAP 0x1 ;  /* 0x000000040000795c */ /* 0x000fea0000300000 */
[----:B------:R-:W-:-:S04]  /*b280*/  MOV R3, 0x0 ;  /* 0x0000000000037802 */ /* 0x000fc80000000f00 */
[----:B------:R-:W-:Y:S05]  /*b290*/  RET.REL.NODEC R2 `(_ZN7cutlass13device_kernelINS_4gemm6kernel13GemmUniversalIN4cute5tupleIJiiiiEEENS1_10collective13CollectiveMmaINS1_35MainloopSm100TmaUmmaWarpSpecializedILi3ELi2ELi4ENS5_IJNS4_1CILi1EEESB_SB_EEEEENS5_IJNSA_ILi128EEESE_NSA_ILi64EEEEEEfNS5_IJSB_llEEEfSH_NS4_8TiledMMAINS4_8MMA_AtomIJNS4_17SM100_MMA_TF32_SSINS_10tfloat32_tESL_fLi128ELi128ELNS4_4UMMA5MajorE1ELSN_1ELNSM_7ScaleInE0ELSO_0EEEEEENS4_6LayoutISC_NS5_IJNSA_ILi0EEESS_SS_EEEEENS5_IJNS4_10UnderscoreESV_SV_EEEEENS4_13SM90_TMA_LOADENS4_14ComposedLayoutINS4_7SwizzleILi2ELi5ELi2EEENS4_18smem_ptr_flag_bitsILi32EEENSR_INS5_IJNSA_ILi32EEENSA_ILi4EEEEEENS5_IJSB_S14_EEEEEEEvNS4_8identityESY_S19_vS1A_EENS_8epilogue10collective18CollectiveEpilogueINS1C_23Sm100TmaWarpSpecializedILi4ELi2ELi16ELb1ELb0EEEJSG_NS5_IJNSR_ISE_SB_EENSR_INSA_ILi16EEESB_EEEEEfNS5_IJlSB_lEEEfS1L_NS1C_6fusion15FusionCallbacksIS1G_NS1M_17LinearCombinationIffffLNS_15FloatRoundStyleE2EEESG_S1K_JEEENS4_5SM1004TMEM4LOAD26SM100_TMEM_LOAD_32dp32b16xESY_NSZ_INS10_ILi2ELi4ELi3EEES13_NSR_INS5_IJNSA_ILi8EEES1I_EEENS5_IJS1I_SB_EEEEEEENS4_39AutoVectorizingCopyWithAssumedAlignmentILi128EEENS4_14SM90_TMA_STOREES21_S23_S23_EEEvvEEEEvNT_6ParamsE) ;  /* 0xffffff4c02587950 */ /* 0x000fea0003c3ffff */
        .weak           $__internal_2_$__cuda_sm10x_tcgen05_guardrail_trap_unallocated_columns_being_dealloced
        .type           $__internal_2_$__cuda_sm10x_tcgen05_guardrail_trap_unallocated_columns_being_dealloced,@function
        .size           $__internal_2_$__cuda_sm10x_tcgen05_guardrail_trap_unallocated_columns_being_dealloced,(.L_x_221 - $__internal_2_$__cuda_sm10x_tcgen05_guardrail_trap_unallocated_columns_being_dealloced)
$__internal_2_$__cuda_sm10x_tcgen05_guardrail_trap_unallocated_columns_being_dealloced:
[----:B------:R-:W-:Y:S05]  /*b2a0*/  BPT.TRAP 0x1 ;  /* 0x000000040000795c */ /* 0x000fea0000300000 */
[----:B------:R-:W-:-:S04]  /*b2b0*/  HFMA2 R3, -RZ, RZ, 0, 0 ;  /* 0x00000000ff037431 */ /* 0x000fc800000001ff */
[----:B------:R-:W-:Y:S05]  /*b2c0*/  RET.REL.NODEC R2 `(_ZN7cutlass13device_kernelINS_4gemm6kernel13GemmUniversalIN4cute5tupleIJiiiiEEENS1_10collective13CollectiveMmaINS1_35MainloopSm100TmaUmmaWarpSpecializedILi3ELi2ELi4ENS5_IJNS4_1CILi1EEESB_SB_EEEEENS5_IJNSA_ILi128EEESE_NSA_ILi64EEEEEEfNS5_IJSB_llEEEfSH_NS4_8TiledMMAINS4_8MMA_AtomIJNS4_17SM100_MMA_TF32_SSINS_10tfloat32_tESL_fLi128ELi128ELNS4_4UMMA5MajorE1ELSN_1ELNSM_7ScaleInE0ELSO_0EEEEEENS4_6LayoutISC_NS5_IJNSA_ILi0EEESS_SS_EEEEENS5_IJNS4_10UnderscoreESV_SV_EEEEENS4_13SM90_TMA_LOADENS4_14ComposedLayoutINS4_7SwizzleILi2ELi5ELi2EEENS4_18smem_ptr_flag_bitsILi32EEENSR_INS5_IJNSA_ILi32EEENSA_ILi4EEEEEENS5_IJSB_S14_EEEEEEEvNS4_8identityESY_S19_vS1A_EENS_8epilogue10collective18CollectiveEpilogueINS1C_23Sm100TmaWarpSpecializedILi4ELi2ELi16ELb1ELb0EEEJSG_NS5_IJNSR_ISE_SB_EENSR_INSA_ILi16EEESB_EEEEEfNS5_IJlSB_lEEEfS1L_NS1C_6fusion15FusionCallbacksIS1G_NS1M_17LinearCombinationIffffLNS_15FloatRoundStyleE2EEESG_S1K_JEEENS4_5SM1004TMEM4LOAD26SM100_TMEM_LOAD_32dp32b16xESY_NSZ_INS10_ILi2ELi4ELi3EEES13_NSR_INS5_IJNSA_ILi8EEES1I_EEENS5_IJS1I_SB_EEEEEEENS4_39AutoVectorizingCopyWithAssumedAlignmentILi128EEENS4_14SM90_TMA_STOREES21_S23_S23_EEEvvEEEEvNT_6ParamsE) ;  /* 0xffffff4c024c7950 */ /* 0x000fea0003c3ffff */
.L_x_220:
[----:B------:R-:W-:-:S00]  /*b2d0*/  BRA `(.L_x_220) ;  /* 0xfffffffc00fc7947 */ /* 0x000fc0000383ffff */
[----:B------:R-:W-:-:S00]  /*b2e0*/  NOP ;  /* 0x0000000000007918 */ /* 0x000fc00000000000 */
        /* <DEDUP_REMOVED lines=9> */
.L_x_221:


//--------------------- .nv.global.init           --------------------------
	.section	.nv.global.init,"aw",@progbits
.nv.global.init:
	.type		$str$27,@object
	.size		$str$27,($str$28 - $str$27)
$str$27:
        /*0000*/ 	.byte	0x28, 0x61, 0x64, 0x64, 0x72, 0x65, 0x73, 0x73, 0x20, 0x26, 0x20, 0x6d, 0x61, 0x73, 0x6b, 0x29
        /*0010*/ 	.byte	0x20, 0x3d, 0x3d, 0x20, 0x30, 0x00
	.type		$str$28,@object
	.size		$str$28,($str$26 - $str$28)
$str$28:
        /*0016*/ 	.byte	0x2f, 0x74, 0x6d, 0x70, 0x2f, 0x63, 0x75, 0x74, 0x6c, 0x61, 0x73, 0x73, 0x5f, 0x73, 0x77, 0x65
        /*0026*/ 	.byte	0x65, 0x70, 0x5f, 0x73, 0x72, 0x63, 0x2f, 0x69, 0x6e, 0x63, 0x6c, 0x75, 0x64, 0x65, 0x2f, 0x63
        /*0036*/ 	.byte	0x75, 0x74, 0x65, 0x2f, 0x70, 0x6f, 0x69, 0x6e, 0x74, 0x65, 0x72, 0x5f, 0x66, 0x6c, 0x61, 0x67
        /*0046*/ 	.byte	0x67, 0x65, 0x64, 0x2e, 0x68, 0x70, 0x70, 0x00
	.type		$str$26,@object
	.size		$str$26,($str$25 - $str$26)
$str$26:
        /*004e*/ 	.byte	0x2f, 0x74, 0x6d, 0x70, 0x2f, 0x63, 0x75, 0x74, 0x6c, 0x61, 0x73, 0x73, 0x5f, 0x73, 0x77, 0x65
        /*005e*/ 	.byte	0x65, 0x70, 0x5f, 0x73, 0x72, 0x63, 0x2f, 0x69, 0x6e, 0x63, 0x6c, 0x75, 0x64, 0x65, 0x2f, 0x63
        /*006e*/ 	.byte	0x75, 0x74, 0x65, 0x2f, 0x61, 0x74, 0x6f, 0x6d, 0x2f, 0x63, 0x6f, 0x70, 0x79, 0x5f, 0x74, 0x72
        /*007e*/ 	.byte	0x61, 0x69, 0x74, 0x73, 0x5f, 0x73, 0x6d, 0x31, 0x30, 0x30, 0x2e, 0x68, 0x70, 0x70, 0x00
	.type		$str$25,@object
	.size		$str$25,(__unnamed_1 - $str$25)
$str$25:
        /*008d*/ 	.byte	0x28, 0x28, 0x75, 0x69, 0x6e, 0x74, 0x33, 0x32, 0x5f, 0x74, 0x28, 0x74, 0x68, 0x72, 0x65, 0x61
        /*009d*/ 	.byte	0x64, 0x49, 0x64, 0x78, 0x2e, 0x78, 0x29, 0x20, 0x2f, 0x20, 0x33, 0x32, 0x29, 0x20, 0x25, 0x20
        /*00ad*/ 	.byte	0x34, 0x29, 0x20, 0x3d, 0x3d, 0x20, 0x28, 0x28, 0x28, 0x74, 0x6d, 0x65, 0x6d, 0x5f, 0x61, 0x64
        /*00bd*/ 	.byte	0x64, 0x72, 0x20, 0x3e, 0x3e, 0x20, 0x31, 0x36, 0x29, 0x20, 0x2f, 0x20, 0x33, 0x32, 0x29, 0x20
        /*00cd*/ 	.byte	0x25, 0x20, 0x34, 0x29, 0x00
	.type		__unnamed_1,@object
	.size		__unnamed_1,(__unnamed_2 - __unnamed_1)
__unnamed_1:
        /*00d2*/ 	.byte	0x61, 0x75, 0x74, 0x6f, 0x20, 0x63, 0x75, 0x74, 0x65, 0x3a, 0x3a, 0x61, 0x73, 0x5f, 0x70, 0x6f
        /* <DEDUP_REMOVED lines=23> */
        /*0252*/ 	.byte	0x43, 0x3c, 0x32, 0x30, 0x34, 0x38, 0x3e, 0x3e, 0x3e, 0x3e, 0x5d, 0x00
	.type		__unnamed_2,@object
	.size		__unnamed_2,(.L_2 - __unnamed_2)
__unnamed_2:
        /* <DEDUP_REMOVED lines=42> */
        /*04fe*/ 	.byte	0x3e, 0x5d, 0x00
.L_2:


//--------------------- .nv.shared._ZN7cutlass13device_kernelINS_4gemm6kernel13GemmUniversalIN4cute5tupleIJiiiiEEENS1_10collective13CollectiveMmaINS1_35MainloopSm100TmaUmmaWarpSpecializedILi3ELi2ELi4ENS5_IJNS4_1CILi1EEESB_SB_EEEEENS5_IJNSA_ILi128EEESE_NSA_ILi64EEEEEEfNS5_IJSB_llEEEfSH_NS4_8TiledMMAINS4_8MMA_AtomIJNS4_17SM100_MMA_TF32_SSINS_10tfloat32_tESL_fLi128ELi128ELNS4_4UMMA5MajorE1ELSN_1ELNSM_7ScaleInE0ELSO_0EEEEEENS4_6LayoutISC_NS5_IJNSA_ILi0EEESS_SS_EEEEENS5_IJNS4_10UnderscoreESV_SV_EEEEENS4_13SM90_TMA_LOADENS4_14ComposedLayoutINS4_7SwizzleILi2ELi5ELi2EEENS4_18smem_ptr_flag_bitsILi32EEENSR_INS5_IJNSA_ILi32EEENSA_ILi4EEEEEENS5_IJSB_S14_EEEEEEEvNS4_8identityESY_S19_vS1A_EENS_8epilogue10collective18CollectiveEpilogueINS1C_23Sm100TmaWarpSpecializedILi4ELi2ELi16ELb1ELb0EEEJSG_NS5_IJNSR_ISE_SB_EENSR_INSA_ILi16EEESB_EEEEEfNS5_IJlSB_lEEEfS1L_NS1C_6fusion15FusionCallbacksIS1G_NS1M_17LinearCombinationIffffLNS_15FloatRoundStyleE2EEESG_S1K_JEEENS4_5SM1004TMEM4LOAD26SM100_TMEM_LOAD_32dp32b16xESY_NSZ_INS10_ILi2ELi4ELi3EEES13_NSR_INS5_IJNSA_ILi8EEES1I_EEENS5_IJS1I_SB_EEEEEEENS4_39AutoVectorizingCopyWithAssumedAlignmentILi128EEENS4_14SM90_TMA_STOREES21_S23_S23_EEEvvEEEEvNT_6ParamsE --------------------------
	.section	.nv.shared._ZN7cutlass13device_kernelINS_4gemm6kernel13GemmUniversalIN4cute5tupleIJiiiiEEENS1_10collective13CollectiveMmaINS1_35MainloopSm100TmaUmmaWarpSpecializedILi3ELi2ELi4ENS5_IJNS4_1CILi1EEESB_SB_EEEEENS5_IJNSA_ILi128EEESE_NSA_ILi64EEEEEEfNS5_IJSB_llEEEfSH_NS4_8TiledMMAINS4_8MMA_AtomIJNS4_17SM100_MMA_TF32_SSINS_10tfloat32_tESL_fLi128ELi128ELNS4_4UMMA5MajorE1ELSN_1ELNSM_7ScaleInE0ELSO_0EEEEEENS4_6LayoutISC_NS5_IJNSA_ILi0EEESS_SS_EEEEENS5_IJNS4_10UnderscoreESV_SV_EEEEENS4_13SM90_TMA_LOADENS4_14ComposedLayoutINS4_7SwizzleILi2ELi5ELi2EEENS4_18smem_ptr_flag_bitsILi32EEENSR_INS5_IJNSA_ILi32EEENSA_ILi4EEEEEENS5_IJSB_S14_EEEEEEEvNS4_8identityESY_S19_vS1A_EENS_8epilogue10collective18CollectiveEpilogueINS1C_23Sm100TmaWarpSpecializedILi4ELi2ELi16ELb1ELb0EEEJSG_NS5_IJNSR_ISE_SB_EENSR_INSA_ILi16EEESB_EEEEEfNS5_IJlSB_lEEEfS1L_NS1C_6fusion15FusionCallbacksIS1G_NS1M_17LinearCombinationIffffLNS_15FloatRoundStyleE2EEESG_S1K_JEEENS4_5SM1004TMEM4LOAD26SM100_TMEM_LOAD_32dp32b16xESY_NSZ_INS10_ILi2ELi4ELi3EEES13_NSR_INS5_IJNSA_ILi8EEES1I_EEENS5_IJS1I_SB_EEEEEEENS4_39AutoVectorizingCopyWithAssumedAlignmentILi128EEENS4_14SM90_TMA_STOREES21_S23_S23_EEEvvEEEEvNT_6ParamsE,"aw",@nobits
	.sectionflags	@""
	.align	16
	.zero		1024


//--------------------- .nv.shared.reserved.0     --------------------------
	.section	.nv.shared.reserved.0,"aw",@nobits
	.weak		__nv_reservedSMEM_offset_0_alias
	.size		__nv_reservedSMEM_offset_0_alias, 0, 64
	.other		__nv_reservedSMEM_offset_0_alias,@"STO_CUDA_RESERVED_SHARED STV_DEFAULT"
__nv_reservedSMEM_offset_0_alias:
	.zero		0
.nv.shared.reserved.0:
	.zero		64
	.weak		__nv_reservedSMEM_tcgen05_partition
	.type		__nv_reservedSMEM_tcgen05_partition,@object
	.size		__nv_reservedSMEM_tcgen05_partition,(.L_0 - __nv_reservedSMEM_tcgen05_partition)
__nv_reservedSMEM_tcgen05_partition:
	.zero		32
.L_0:


//--------------------- .nv.global                --------------------------
	.section	.nv.global,"aw",@nobits
.nv.global:
	.type		_ZN40_INTERNAL_03a39e49_4_k_cu_1da23559_368254cute1_E,@object
	.size		_ZN40_INTERNAL_03a39e49_4_k_cu_1da23559_368254cute1_E,(_ZN40_INTERNAL_03a39e49_4_k_cu_1da23559_368254cuda3std3__45__cpo6cbeginE - _ZN40_INTERNAL_03a39e49_4_k_cu_1da23559_368254cute1_E)
_ZN40_INTERNAL_03a39e49_4_k_cu_1da23559_368254cute1_E:
	.zero		1
	.type		_ZN40_INTERNAL_03a39e49_4_k_cu_1da23559_368254cuda3std3__45__cpo6cbeginE,@object
	.size		_ZN40_INTERNAL_03a39e49_4_k_cu_1da23559_368254cuda3std3__45__cpo6cbeginE,(_ZN40_INTERNAL_03a39e49_4_k_cu_1da23559_368254cuda3std3__48in_placeE - _ZN40_INTERNAL_03a39e49_4_k_cu_1da23559_368254cuda3std3__45__cpo6cbeginE)
_ZN40_INTERNAL_03a39e49_4_k_cu_1da23559_368254cuda3std3__45__cpo6cbeginE:
	.zero		1
	.type		_ZN40_INTERNAL_03a39e49_4_k_cu_1da23559_368254cuda3std3__48in_placeE,@object
	.size		_ZN40_INTERNAL_03a39e49_4_k_cu_1da23559_368254cuda3std3__48in_placeE,(_ZN40_INTERNAL_03a39e49_4_k_cu_1da23559_368254cuda3std6ranges3__45__cpo9iter_moveE - _ZN40_INTERNAL_03a39e49_4_k_cu_1da23559_368254cuda3std3__48in_placeE)
_ZN40_INTERNAL_03a39e49_4_k_cu_1da23559_368254cuda3std3__48in_placeE:
	.zero		1
	.type		_ZN40_INTERNAL_03a39e49_4_k_cu_1da23559_368254cuda3std6ranges3__45__cpo9iter_moveE,@object
	.size		_ZN40_INTERNAL_03a39e49_4_k_cu_1da23559_368254cuda3std6ranges3__45__cpo9iter_moveE,(_ZN40_INTERNAL_03a39e49_4_k_cu_1da23559_368254cuda3std3__45__cpo5beginE - _ZN40_INTERNAL_03a39e49_4_k_cu_1da23559_368254cuda3std6ranges3__45__cpo9iter_moveE)
_ZN40_INTERNAL_03a39e49_4_k_cu_1da23559_368254cuda3std6ranges3__45__cpo9iter_moveE:
	.zero		1
	.type		_ZN40_INTERNAL_03a39e49_4_k_cu_1da23559_368254cuda3std3__45__cpo5beginE,@object
	.size		_ZN40_INTERNAL_03a39e49_4_k_cu_1da23559_368254cuda3std3__45__cpo5beginE,(_ZN40_INTERNAL_03a39e49_4_k_cu_1da23559_368254cuda3std3__442_GLOBAL__N__03a39e49_4_k_cu_1da23559_368256ignoreE - _ZN40_INTERNAL_03a39e49_4_k_cu_1da23559_368254cuda3std3__45__cpo5beginE)
_ZN40_INTERNAL_03a39e49_4_k_cu_1da23559_368254cuda3std3__45__cpo5beginE:
	.zero		1
	.type		_ZN40_INTERNAL_03a39e49_4_k_cu_1da23559_368254cuda3std3__442_GLOBAL__N__03a39e49_4_k_cu_1da23559_368256ignoreE,@object
	.size		_ZN40_INTERNAL_03a39e49_4_k_cu_1da23559_368254cuda3std3__442_GLOBAL__N__03a39e49_4_k_cu_1da23559_368256ignoreE,(_ZN40_INTERNAL_03a39e49_4_k_cu_1da23559_368254cute7productE - _ZN40_INTERNAL_03a39e49_4_k_cu_1da23559_368254cuda3std3__442_GLOBAL__N__03a39e49_4_k_cu_1da23559_368256ignoreE)
_ZN40_INTERNAL_03a39e49_4_k_cu_1da23559_368254cuda3std3__442_GLOBAL__N__03a39e49_4_k_cu_1da23559_368256ignoreE:
	.zero		1
	.type		_ZN40_INTERNAL_03a39e49_4_k_cu_1da23559_368254cute7productE,@object
	.size		_ZN40_INTERNAL_03a39e49_4_k_cu_1da23559_368254cute7productE,(_ZN40_INTERNAL_03a39e49_4_k_cu_1da23559_368254cuda3std3__45__cpo3endE - _ZN40_INTERNAL_03a39e49_4_k_cu_1da23559_368254cute7productE)
_ZN40_INTERNAL_03a39e49_4_k_cu_1da23559_368254cute7productE:
	.zero		1
	.type		_ZN40_INTERNAL_03a39e49_4_k_cu_1da23559_368254cuda3std3__45__cpo3endE,@object
	.size		_ZN40_INTERNAL_03a39e49_4_k_cu_1da23559_368254cuda3std3__45__cpo3endE,(_ZN40_INTERNAL_03a39e49_4_k_cu_1da23559_368254cuda3std3__419piecewise_constructE - _ZN40_INTERNAL_03a39e49_4_k_cu_1da23559_368254cuda3std3__45__cpo3endE)
_ZN40_INTERNAL_03a39e49_4_k_cu_1da23559_368254cuda3std3__45__cpo3endE:
	.zero		1
	.type		_ZN40_INTERNAL_03a39e49_4_k_cu_1da23559_368254cuda3std3__419piecewise_constructE,@object
	.size		_ZN40_INTERNAL_03a39e49_4_k_cu_1da23559_368254cuda3std3__419piecewise_constructE,(_ZN40_INTERNAL_03a39e49_4_k_cu_1da23559_368254cuda3std3__45__cpo4cendE - _ZN40_INTERNAL_03a39e49_4_k_cu_1da23559_368254cuda3std3__419piecewise_constructE)
_ZN40_INTERNAL_03a39e49_4_k_cu_1da23559_368254cuda3std3__419piecewise_constructE:
	.zero		1
	.type		_ZN40_INTERNAL_03a39e49_4_k_cu_1da23559_368254cuda3std3__45__cpo4cendE,@object
	.size		_ZN40_INTERNAL_03a39e49_4_k_cu_1da23559_368254cuda3std3__45__cpo4cendE,(_ZN40_INTERNAL_03a39e49_4_k_cu_1da23559_368254cuda3std6ranges3__45__cpo4swapE - _ZN40_INTERNAL_03a39e49_4_k_cu_1da23559_368254cuda3std3__45__cpo4cendE)
_ZN40_INTERNAL_03a39e49_4_k_cu_1da23559_368254cuda3std3__45__cpo4cendE:
	.zero		1
	.type		_ZN40_INTERNAL_03a39e49_4_k_cu_1da23559_368254cuda3std6ranges3__45__cpo4swapE,@object
	.size		_ZN40_INTERNAL_03a39e49_4_k_cu_1da23559_368254cuda3std6ranges3__45__cpo4swapE,(.L_10 - _ZN40_INTERNAL_03a39e49_4_k_cu_1da23559_368254cuda3std6ranges3__45__cpo4swapE)
_ZN40_INTERNAL_03a39e49_4_k_cu_1da23559_368254cuda3std6ranges3__45__cpo4swapE:
	.zero		1
.L_10:


//--------------------- .nv.constant0._ZN7cutlass13device_kernelINS_4gemm6kernel13GemmUniversalIN4cute5tupleIJiiiiEEENS1_10collective13CollectiveMmaINS1_35MainloopSm100TmaUmmaWarpSpecializedILi3ELi2ELi4ENS5_IJNS4_1CILi1EEESB_SB_EEEEENS5_IJNSA_ILi128EEESE_NSA_ILi64EEEEEEfNS5_IJSB_llEEEfSH_NS4_8TiledMMAINS4_8MMA_AtomIJNS4_17SM100_MMA_TF32_SSINS_10tfloat32_tESL_fLi128ELi128ELNS4_4UMMA5MajorE1ELSN_1ELNSM_7ScaleInE0ELSO_0EEEEEENS4_6LayoutISC_NS5_IJNSA_ILi0EEESS_SS_EEEEENS5_IJNS4_10UnderscoreESV_SV_EEEEENS4_13SM90_TMA_LOADENS4_14ComposedLayoutINS4_7SwizzleILi2ELi5ELi2EEENS4_18smem_ptr_flag_bitsILi32EEENSR_INS5_IJNSA_ILi32EEENSA_ILi4EEEEEENS5_IJSB_S14_EEEEEEEvNS4_8identityESY_S19_vS1A_EENS_8epilogue10collective18CollectiveEpilogueINS1C_23Sm100TmaWarpSpecializedILi4ELi2ELi16ELb1ELb0EEEJSG_NS5_IJNSR_ISE_SB_EENSR_INSA_ILi16EEESB_EEEEEfNS5_IJlSB_lEEEfS1L_NS1C_6fusion15FusionCallbacksIS1G_NS1M_17LinearCombinationIffffLNS_15FloatRoundStyleE2EEESG_S1K_JEEENS4_5SM1004TMEM4LOAD26SM100_TMEM_LOAD_32dp32b16xESY_NSZ_INS10_ILi2ELi4ELi3EEES13_NSR_INS5_IJNSA_ILi8EEES1I_EEENS5_IJS1I_SB_EEEEEEENS4_39AutoVectorizingCopyWithAssumedAlignmentILi128EEENS4_14SM90_TMA_STOREES21_S23_S23_EEEvvEEEEvNT_6ParamsE --------------------------
	.section	.nv.constant0._ZN7cutlass13device_kernelINS_4gemm6kernel13GemmUniversalIN4cute5tupleIJiiiiEEENS1_10collective13CollectiveMmaINS1_35MainloopSm100TmaUmmaWarpSpecializedILi3ELi2ELi4ENS5_IJNS4_1CILi1EEESB_SB_EEEEENS5_IJNSA_ILi128EEESE_NSA_ILi64EEEEEEfNS5_IJSB_llEEEfSH_NS4_8TiledMMAINS4_8MMA_AtomIJNS4_17SM100_MMA_TF32_SSINS_10tfloat32_tESL_fLi128ELi128ELNS4_4UMMA5MajorE1ELSN_1ELNSM_7ScaleInE0ELSO_0EEEEEENS4_6LayoutISC_NS5_IJNSA_ILi0EEESS_SS_EEEEENS5_IJNS4_10UnderscoreESV_SV_EEEEENS4_13SM90_TMA_LOADENS4_14ComposedLayoutINS4_7SwizzleILi2ELi5ELi2EEENS4_18smem_ptr_flag_bitsILi32EEENSR_INS5_IJNSA_ILi32EEENSA_ILi4EEEEEENS5_IJSB_S14_EEEEEEEvNS4_8identityESY_S19_vS1A_EENS_8epilogue10collective18CollectiveEpilogueINS1C_23Sm100TmaWarpSpecializedILi4ELi2ELi16ELb1ELb0EEEJSG_NS5_IJNSR_ISE_SB_EENSR_INSA_ILi16EEESB_EEEEEfNS5_IJlSB_lEEEfS1L_NS1C_6fusion15FusionCallbacksIS1G_NS1M_17LinearCombinationIffffLNS_15FloatRoundStyleE2EEESG_S1K_JEEENS4_5SM1004TMEM4LOAD26SM100_TMEM_LOAD_32dp32b16xESY_NSZ_INS10_ILi2ELi4ELi3EEES13_NSR_INS5_IJNSA_ILi8EEES1I_EEENS5_IJS1I_SB_EEEEEEENS4_39AutoVectorizingCopyWithAssumedAlignmentILi128EEENS4_14SM90_TMA_STOREES21_S23_S23_EEEvvEEEEvNT_6ParamsE,"a",@progbits
	.sectionflags	@""
	.align	4
.nv.constant0._ZN7cutlass13device_kernelINS_4gemm6kernel13GemmUniversalIN4cute5tupleIJiiiiEEENS1_10collective13CollectiveMmaINS1_35MainloopSm100TmaUmmaWarpSpecializedILi3ELi2ELi4ENS5_IJNS4_1CILi1EEESB_SB_EEEEENS5_IJNSA_ILi128EEESE_NSA_ILi64EEEEEEfNS5_IJSB_llEEEfSH_NS4_8TiledMMAINS4_8MMA_AtomIJNS4_17SM100_MMA_TF32_SSINS_10tfloat32_tESL_fLi128ELi128ELNS4_4UMMA5MajorE1ELSN_1ELNSM_7ScaleInE0ELSO_0EEEEEENS4_6LayoutISC_NS5_IJNSA_ILi0EEESS_SS_EEEEENS5_IJNS4_10UnderscoreESV_SV_EEEEENS4_13SM90_TMA_LOADENS4_14ComposedLayoutINS4_7SwizzleILi2ELi5ELi2EEENS4_18smem_ptr_flag_bitsILi32EEENSR_INS5_IJNSA_ILi32EEENSA_ILi4EEEEEENS5_IJSB_S14_EEEEEEEvNS4_8identityESY_S19_vS1A_EENS_8epilogue10collective18CollectiveEpilogueINS1C_23Sm100TmaWarpSpecializedILi4ELi2ELi16ELb1ELb0EEEJSG_NS5_IJNSR_ISE_SB_EENSR_INSA_ILi16EEESB_EEEEEfNS5_IJlSB_lEEEfS1L_NS1C_6fusion15FusionCallbacksIS1G_NS1M_17LinearCombinationIffffLNS_15FloatRoundStyleE2EEESG_S1K_JEEENS4_5SM1004TMEM4LOAD26SM100_TMEM_LOAD_32dp32b16xESY_NSZ_INS10_ILi2ELi4ELi3EEES13_NSR_INS5_IJNSA_ILi8EEES1I_EEENS5_IJS1I_SB_EEEEEEENS4_39AutoVectorizingCopyWithAssumedAlignmentILi128EEENS4_14SM90_TMA_STOREES21_S23_S23_EEEvvEEEEvNT_6ParamsE:
	.zero		2944


//--------------------- SYMBOLS --------------------------

	.type		.nv.reservedSmem.offset0,@object
	.size		.nv.reservedSmem.offset0,0x4
	.type		.nv.reservedSmem.cap,@object
	.size		.nv.reservedSmem.cap,0x4
	.type		__assertfail,@function
